//
// Generated by NVIDIA NVVM Compiler
//
// Compiler Build ID: CL-36424714
// Cuda compilation tools, release 13.0, V13.0.88
// Based on NVVM 20.0.0
//

.version 9.0
.target sm_100
.address_size 64

	// .globl	_Z13computeHashesPfS_S_PiS0_ifi

.visible .entry _Z13computeHashesPfS_S_PiS0_ifi(
	.param .u64 .ptr .align 1 _Z13computeHashesPfS_S_PiS0_ifi_param_0,
	.param .u64 .ptr .align 1 _Z13computeHashesPfS_S_PiS0_ifi_param_1,
	.param .u64 .ptr .align 1 _Z13computeHashesPfS_S_PiS0_ifi_param_2,
	.param .u64 .ptr .align 1 _Z13computeHashesPfS_S_PiS0_ifi_param_3,
	.param .u64 .ptr .align 1 _Z13computeHashesPfS_S_PiS0_ifi_param_4,
	.param .u32 _Z13computeHashesPfS_S_PiS0_ifi_param_5,
	.param .f32 _Z13computeHashesPfS_S_PiS0_ifi_param_6,
	.param .u32 _Z13computeHashesPfS_S_PiS0_ifi_param_7
)
{
	.reg .pred 	%p<2>;
	.reg .b32 	%r<19>;
	.reg .b32 	%f<16>;
	.reg .b64 	%rd<17>;

	ld.param.u64 	%rd1, [_Z13computeHashesPfS_S_PiS0_ifi_param_0];
	ld.param.u64 	%rd2, [_Z13computeHashesPfS_S_PiS0_ifi_param_1];
	ld.param.u64 	%rd3, [_Z13computeHashesPfS_S_PiS0_ifi_param_2];
	ld.param.u64 	%rd4, [_Z13computeHashesPfS_S_PiS0_ifi_param_3];
	ld.param.u64 	%rd5, [_Z13computeHashesPfS_S_PiS0_ifi_param_4];
	ld.param.u32 	%r3, [_Z13computeHashesPfS_S_PiS0_ifi_param_5];
	ld.param.f32 	%f1, [_Z13computeHashesPfS_S_PiS0_ifi_param_6];
	ld.param.u32 	%r2, [_Z13computeHashesPfS_S_PiS0_ifi_param_7];
	mov.u32 	%r4, %ctaid.x;
	mov.u32 	%r5, %ntid.x;
	mov.u32 	%r6, %tid.x;
	mad.lo.s32 	%r1, %r4, %r5, %r6;
	setp.ge.s32 	%p1, %r1, %r3;
	@%p1 bra 	$L__BB0_2;
	cvta.to.global.u64 	%rd6, %rd1;
	cvta.to.global.u64 	%rd7, %rd2;
	cvta.to.global.u64 	%rd8, %rd3;
	cvta.to.global.u64 	%rd9, %rd4;
	cvta.to.global.u64 	%rd10, %rd5;
	mul.wide.s32 	%rd11, %r1, 4;
	add.s64 	%rd12, %rd6, %rd11;
	ld.global.f32 	%f2, [%rd12];
	add.s64 	%rd13, %rd7, %rd11;
	ld.global.f32 	%f3, [%rd13];
	add.s64 	%rd14, %rd8, %rd11;
	ld.global.f32 	%f4, [%rd14];
	cvt.rn.f32.s32 	%f5, %r2;
	mul.f32 	%f6, %f1, %f5;
	fma.rn.f32 	%f7, %f6, 0f3F000000, %f2;
	div.rn.f32 	%f8, %f7, %f1;
	cvt.rmi.f32.f32 	%f9, %f8;
	cvt.rzi.s32.f32 	%r7, %f9;
	fma.rn.f32 	%f10, %f6, 0f3F000000, %f3;
	div.rn.f32 	%f11, %f10, %f1;
	cvt.rmi.f32.f32 	%f12, %f11;
	cvt.rzi.s32.f32 	%r8, %f12;
	fma.rn.f32 	%f13, %f6, 0f3F000000, %f4;
	div.rn.f32 	%f14, %f13, %f1;
	cvt.rmi.f32.f32 	%f15, %f14;
	cvt.rzi.s32.f32 	%r9, %f15;
	add.s32 	%r10, %r2, -1;
	min.s32 	%r11, %r10, %r7;
	max.s32 	%r12, %r11, 0;
	min.s32 	%r13, %r10, %r8;
	max.s32 	%r14, %r13, 0;
	min.s32 	%r15, %r10, %r9;
	max.s32 	%r16, %r15, 0;
	mad.lo.s32 	%r17, %r16, %r2, %r14;
	mad.lo.s32 	%r18, %r17, %r2, %r12;
	add.s64 	%rd15, %rd9, %rd11;
	st.global.u32 	[%rd15], %r18;
	add.s64 	%rd16, %rd10, %rd11;
	st.global.u32 	[%rd16], %r1;
$L__BB0_2:
	ret;

}
	// .globl	_Z14findCellBoundsPiS_S_ii
.visible .entry _Z14findCellBoundsPiS_S_ii(
	.param .u64 .ptr .align 1 _Z14findCellBoundsPiS_S_ii_param_0,
	.param .u64 .ptr .align 1 _Z14findCellBoundsPiS_S_ii_param_1,
	.param .u64 .ptr .align 1 _Z14findCellBoundsPiS_S_ii_param_2,
	.param .u32 _Z14findCellBoundsPiS_S_ii_param_3,
	.param .u32 _Z14findCellBoundsPiS_S_ii_param_4
)
{
	.reg .pred 	%p<6>;
	.reg .b32 	%r<11>;
	.reg .b64 	%rd<13>;

	ld.param.u64 	%rd2, [_Z14findCellBoundsPiS_S_ii_param_0];
	ld.param.u64 	%rd3, [_Z14findCellBoundsPiS_S_ii_param_1];
	ld.param.u64 	%rd4, [_Z14findCellBoundsPiS_S_ii_param_2];
	ld.param.u32 	%r3, [_Z14findCellBoundsPiS_S_ii_param_3];
	mov.u32 	%r4, %ctaid.x;
	mov.u32 	%r5, %ntid.x;
	mov.u32 	%r6, %tid.x;
	mad.lo.s32 	%r1, %r4, %r5, %r6;
	setp.ge.s32 	%p1, %r1, %r3;
	@%p1 bra 	$L__BB1_7;
	cvta.to.global.u64 	%rd5, %rd4;
	mul.wide.s32 	%rd6, %r1, 4;
	add.s64 	%rd1, %rd5, %rd6;
	ld.global.u32 	%r2, [%rd1];
	setp.eq.s32 	%p2, %r1, 0;
	@%p2 bra 	$L__BB1_3;
	ld.global.u32 	%r7, [%rd1+-4];
	setp.eq.s32 	%p3, %r2, %r7;
	@%p3 bra 	$L__BB1_4;
$L__BB1_3:
	cvta.to.global.u64 	%rd7, %rd2;
	mul.wide.s32 	%rd8, %r2, 4;
	add.s64 	%rd9, %rd7, %rd8;
	st.global.u32 	[%rd9], %r1;
$L__BB1_4:
	add.s32 	%r8, %r3, -1;
	setp.eq.s32 	%p4, %r1, %r8;
	@%p4 bra 	$L__BB1_6;
	ld.global.u32 	%r9, [%rd1+4];
	setp.eq.s32 	%p5, %r2, %r9;
	@%p5 bra 	$L__BB1_7;
$L__BB1_6:
	add.s32 	%r10, %r1, 1;
	cvta.to.global.u64 	%rd10, %rd3;
	mul.wide.s32 	%rd11, %r2, 4;
	add.s64 	%rd12, %rd10, %rd11;
	st.global.u32 	[%rd12], %r10;
$L__BB1_7:
	ret;

}
	// .globl	_Z19countNeighborsNaivePfS_S_Piif
.visible .entry _Z19countNeighborsNaivePfS_S_Piif(
	.param .u64 .ptr .align 1 _Z19countNeighborsNaivePfS_S_Piif_param_0,
	.param .u64 .ptr .align 1 _Z19countNeighborsNaivePfS_S_Piif_param_1,
	.param .u64 .ptr .align 1 _Z19countNeighborsNaivePfS_S_Piif_param_2,
	.param .u64 .ptr .align 1 _Z19countNeighborsNaivePfS_S_Piif_param_3,
	.param .u32 _Z19countNeighborsNaivePfS_S_Piif_param_4,
	.param .f32 _Z19countNeighborsNaivePfS_S_Piif_param_5
)
{
	.reg .pred 	%p<53>;
	.reg .b32 	%r<157>;
	.reg .b32 	%f<285>;
	.reg .b64 	%rd<69>;

	ld.param.u64 	%rd23, [_Z19countNeighborsNaivePfS_S_Piif_param_0];
	ld.param.u64 	%rd24, [_Z19countNeighborsNaivePfS_S_Piif_param_1];
	ld.param.u64 	%rd25, [_Z19countNeighborsNaivePfS_S_Piif_param_2];
	ld.param.u64 	%rd22, [_Z19countNeighborsNaivePfS_S_Piif_param_3];
	ld.param.u32 	%r57, [_Z19countNeighborsNaivePfS_S_Piif_param_4];
	ld.param.f32 	%f5, [_Z19countNeighborsNaivePfS_S_Piif_param_5];
	cvta.to.global.u64 	%rd1, %rd25;
	cvta.to.global.u64 	%rd2, %rd24;
	cvta.to.global.u64 	%rd3, %rd23;
	mov.u32 	%r58, %ctaid.x;
	mov.u32 	%r59, %ntid.x;
	mov.u32 	%r60, %tid.x;
	mad.lo.s32 	%r1, %r58, %r59, %r60;
	setp.ge.s32 	%p1, %r1, %r57;
	@%p1 bra 	$L__BB2_30;
	mul.wide.s32 	%rd26, %r1, 4;
	add.s64 	%rd27, %rd3, %rd26;
	ld.global.f32 	%f1, [%rd27];
	add.s64 	%rd28, %rd2, %rd26;
	ld.global.f32 	%f2, [%rd28];
	add.s64 	%rd29, %rd1, %rd26;
	ld.global.f32 	%f3, [%rd29];
	mul.f32 	%f4, %f5, %f5;
	setp.lt.s32 	%p2, %r1, 1;
	mov.b32 	%r148, 0;
	mov.u32 	%r140, %r148;
	@%p2 bra 	$L__BB2_13;
	min.s32 	%r64, %r1, %r57;
	max.s32 	%r148, %r64, 1;
	and.b32  	%r3, %r148, 7;
	setp.lt.s32 	%p3, %r64, 8;
	mov.b32 	%r134, 0;
	mov.u32 	%r140, %r134;
	@%p3 bra 	$L__BB2_5;
	and.b32  	%r134, %r148, 2147483640;
	neg.s32 	%r128, %r134;
	add.s64 	%rd65, %rd3, 16;
	add.s64 	%rd64, %rd2, 16;
	add.s64 	%rd63, %rd1, 16;
	mov.b32 	%r140, 0;
$L__BB2_4:
	.pragma "nounroll";
	ld.global.f32 	%f6, [%rd65+-16];
	sub.f32 	%f7, %f6, %f1;
	ld.global.f32 	%f8, [%rd64+-16];
	sub.f32 	%f9, %f8, %f2;
	ld.global.f32 	%f10, [%rd63+-16];
	sub.f32 	%f11, %f10, %f3;
	mul.f32 	%f12, %f9, %f9;
	fma.rn.f32 	%f13, %f7, %f7, %f12;
	fma.rn.f32 	%f14, %f11, %f11, %f13;
	setp.lt.f32 	%p4, %f14, %f4;
	selp.u32 	%r66, 1, 0, %p4;
	add.s32 	%r67, %r140, %r66;
	ld.global.f32 	%f15, [%rd65+-12];
	sub.f32 	%f16, %f15, %f1;
	ld.global.f32 	%f17, [%rd64+-12];
	sub.f32 	%f18, %f17, %f2;
	ld.global.f32 	%f19, [%rd63+-12];
	sub.f32 	%f20, %f19, %f3;
	mul.f32 	%f21, %f18, %f18;
	fma.rn.f32 	%f22, %f16, %f16, %f21;
	fma.rn.f32 	%f23, %f20, %f20, %f22;
	setp.lt.f32 	%p5, %f23, %f4;
	selp.u32 	%r68, 1, 0, %p5;
	add.s32 	%r69, %r67, %r68;
	ld.global.f32 	%f24, [%rd65+-8];
	sub.f32 	%f25, %f24, %f1;
	ld.global.f32 	%f26, [%rd64+-8];
	sub.f32 	%f27, %f26, %f2;
	ld.global.f32 	%f28, [%rd63+-8];
	sub.f32 	%f29, %f28, %f3;
	mul.f32 	%f30, %f27, %f27;
	fma.rn.f32 	%f31, %f25, %f25, %f30;
	fma.rn.f32 	%f32, %f29, %f29, %f31;
	setp.lt.f32 	%p6, %f32, %f4;
	selp.u32 	%r70, 1, 0, %p6;
	add.s32 	%r71, %r69, %r70;
	ld.global.f32 	%f33, [%rd65+-4];
	sub.f32 	%f34, %f33, %f1;
	ld.global.f32 	%f35, [%rd64+-4];
	sub.f32 	%f36, %f35, %f2;
	ld.global.f32 	%f37, [%rd63+-4];
	sub.f32 	%f38, %f37, %f3;
	mul.f32 	%f39, %f36, %f36;
	fma.rn.f32 	%f40, %f34, %f34, %f39;
	fma.rn.f32 	%f41, %f38, %f38, %f40;
	setp.lt.f32 	%p7, %f41, %f4;
	selp.u32 	%r72, 1, 0, %p7;
	add.s32 	%r73, %r71, %r72;
	ld.global.f32 	%f42, [%rd65];
	sub.f32 	%f43, %f42, %f1;
	ld.global.f32 	%f44, [%rd64];
	sub.f32 	%f45, %f44, %f2;
	ld.global.f32 	%f46, [%rd63];
	sub.f32 	%f47, %f46, %f3;
	mul.f32 	%f48, %f45, %f45;
	fma.rn.f32 	%f49, %f43, %f43, %f48;
	fma.rn.f32 	%f50, %f47, %f47, %f49;
	setp.lt.f32 	%p8, %f50, %f4;
	selp.u32 	%r74, 1, 0, %p8;
	add.s32 	%r75, %r73, %r74;
	ld.global.f32 	%f51, [%rd65+4];
	sub.f32 	%f52, %f51, %f1;
	ld.global.f32 	%f53, [%rd64+4];
	sub.f32 	%f54, %f53, %f2;
	ld.global.f32 	%f55, [%rd63+4];
	sub.f32 	%f56, %f55, %f3;
	mul.f32 	%f57, %f54, %f54;
	fma.rn.f32 	%f58, %f52, %f52, %f57;
	fma.rn.f32 	%f59, %f56, %f56, %f58;
	setp.lt.f32 	%p9, %f59, %f4;
	selp.u32 	%r76, 1, 0, %p9;
	add.s32 	%r77, %r75, %r76;
	ld.global.f32 	%f60, [%rd65+8];
	sub.f32 	%f61, %f60, %f1;
	ld.global.f32 	%f62, [%rd64+8];
	sub.f32 	%f63, %f62, %f2;
	ld.global.f32 	%f64, [%rd63+8];
	sub.f32 	%f65, %f64, %f3;
	mul.f32 	%f66, %f63, %f63;
	fma.rn.f32 	%f67, %f61, %f61, %f66;
	fma.rn.f32 	%f68, %f65, %f65, %f67;
	setp.lt.f32 	%p10, %f68, %f4;
	selp.u32 	%r78, 1, 0, %p10;
	add.s32 	%r79, %r77, %r78;
	ld.global.f32 	%f69, [%rd65+12];
	sub.f32 	%f70, %f69, %f1;
	ld.global.f32 	%f71, [%rd64+12];
	sub.f32 	%f72, %f71, %f2;
	ld.global.f32 	%f73, [%rd63+12];
	sub.f32 	%f74, %f73, %f3;
	mul.f32 	%f75, %f72, %f72;
	fma.rn.f32 	%f76, %f70, %f70, %f75;
	fma.rn.f32 	%f77, %f74, %f74, %f76;
	setp.lt.f32 	%p11, %f77, %f4;
	selp.u32 	%r80, 1, 0, %p11;
	add.s32 	%r140, %r79, %r80;
	add.s32 	%r128, %r128, 8;
	add.s64 	%rd65, %rd65, 32;
	add.s64 	%rd64, %rd64, 32;
	add.s64 	%rd63, %rd63, 32;
	setp.ne.s32 	%p12, %r128, 0;
	@%p12 bra 	$L__BB2_4;
$L__BB2_5:
	setp.eq.s32 	%p13, %r3, 0;
	@%p13 bra 	$L__BB2_13;
	and.b32  	%r13, %r148, 3;
	setp.lt.u32 	%p14, %r3, 4;
	@%p14 bra 	$L__BB2_8;
	mul.wide.u32 	%rd30, %r134, 4;
	add.s64 	%rd31, %rd3, %rd30;
	ld.global.f32 	%f78, [%rd31];
	sub.f32 	%f79, %f78, %f1;
	add.s64 	%rd32, %rd2, %rd30;
	ld.global.f32 	%f80, [%rd32];
	sub.f32 	%f81, %f80, %f2;
	add.s64 	%rd33, %rd1, %rd30;
	ld.global.f32 	%f82, [%rd33];
	sub.f32 	%f83, %f82, %f3;
	mul.f32 	%f84, %f81, %f81;
	fma.rn.f32 	%f85, %f79, %f79, %f84;
	fma.rn.f32 	%f86, %f83, %f83, %f85;
	setp.lt.f32 	%p15, %f86, %f4;
	selp.u32 	%r82, 1, 0, %p15;
	add.s32 	%r83, %r140, %r82;
	ld.global.f32 	%f87, [%rd31+4];
	sub.f32 	%f88, %f87, %f1;
	ld.global.f32 	%f89, [%rd32+4];
	sub.f32 	%f90, %f89, %f2;
	ld.global.f32 	%f91, [%rd33+4];
	sub.f32 	%f92, %f91, %f3;
	mul.f32 	%f93, %f90, %f90;
	fma.rn.f32 	%f94, %f88, %f88, %f93;
	fma.rn.f32 	%f95, %f92, %f92, %f94;
	setp.lt.f32 	%p16, %f95, %f4;
	selp.u32 	%r84, 1, 0, %p16;
	add.s32 	%r85, %r83, %r84;
	ld.global.f32 	%f96, [%rd31+8];
	sub.f32 	%f97, %f96, %f1;
	ld.global.f32 	%f98, [%rd32+8];
	sub.f32 	%f99, %f98, %f2;
	ld.global.f32 	%f100, [%rd33+8];
	sub.f32 	%f101, %f100, %f3;
	mul.f32 	%f102, %f99, %f99;
	fma.rn.f32 	%f103, %f97, %f97, %f102;
	fma.rn.f32 	%f104, %f101, %f101, %f103;
	setp.lt.f32 	%p17, %f104, %f4;
	selp.u32 	%r86, 1, 0, %p17;
	add.s32 	%r87, %r85, %r86;
	ld.global.f32 	%f105, [%rd31+12];
	sub.f32 	%f106, %f105, %f1;
	ld.global.f32 	%f107, [%rd32+12];
	sub.f32 	%f108, %f107, %f2;
	ld.global.f32 	%f109, [%rd33+12];
	sub.f32 	%f110, %f109, %f3;
	mul.f32 	%f111, %f108, %f108;
	fma.rn.f32 	%f112, %f106, %f106, %f111;
	fma.rn.f32 	%f113, %f110, %f110, %f112;
	setp.lt.f32 	%p18, %f113, %f4;
	selp.u32 	%r88, 1, 0, %p18;
	add.s32 	%r140, %r87, %r88;
	add.s32 	%r134, %r134, 4;
$L__BB2_8:
	setp.eq.s32 	%p19, %r13, 0;
	@%p19 bra 	$L__BB2_13;
	setp.eq.s32 	%p20, %r13, 1;
	@%p20 bra 	$L__BB2_11;
	mul.wide.u32 	%rd34, %r134, 4;
	add.s64 	%rd35, %rd3, %rd34;
	ld.global.f32 	%f114, [%rd35];
	sub.f32 	%f115, %f114, %f1;
	add.s64 	%rd36, %rd2, %rd34;
	ld.global.f32 	%f116, [%rd36];
	sub.f32 	%f117, %f116, %f2;
	add.s64 	%rd37, %rd1, %rd34;
	ld.global.f32 	%f118, [%rd37];
	sub.f32 	%f119, %f118, %f3;
	mul.f32 	%f120, %f117, %f117;
	fma.rn.f32 	%f121, %f115, %f115, %f120;
	fma.rn.f32 	%f122, %f119, %f119, %f121;
	setp.lt.f32 	%p21, %f122, %f4;
	selp.u32 	%r90, 1, 0, %p21;
	add.s32 	%r91, %r140, %r90;
	ld.global.f32 	%f123, [%rd35+4];
	sub.f32 	%f124, %f123, %f1;
	ld.global.f32 	%f125, [%rd36+4];
	sub.f32 	%f126, %f125, %f2;
	ld.global.f32 	%f127, [%rd37+4];
	sub.f32 	%f128, %f127, %f3;
	mul.f32 	%f129, %f126, %f126;
	fma.rn.f32 	%f130, %f124, %f124, %f129;
	fma.rn.f32 	%f131, %f128, %f128, %f130;
	setp.lt.f32 	%p22, %f131, %f4;
	selp.u32 	%r92, 1, 0, %p22;
	add.s32 	%r140, %r91, %r92;
	add.s32 	%r134, %r134, 2;
$L__BB2_11:
	and.b32  	%r93, %r148, 1;
	setp.eq.b32 	%p23, %r93, 1;
	not.pred 	%p24, %p23;
	@%p24 bra 	$L__BB2_13;
	mul.wide.u32 	%rd38, %r134, 4;
	add.s64 	%rd39, %rd3, %rd38;
	ld.global.f32 	%f132, [%rd39];
	sub.f32 	%f133, %f132, %f1;
	add.s64 	%rd40, %rd2, %rd38;
	ld.global.f32 	%f134, [%rd40];
	sub.f32 	%f135, %f134, %f2;
	add.s64 	%rd41, %rd1, %rd38;
	ld.global.f32 	%f136, [%rd41];
	sub.f32 	%f137, %f136, %f3;
	mul.f32 	%f138, %f135, %f135;
	fma.rn.f32 	%f139, %f133, %f133, %f138;
	fma.rn.f32 	%f140, %f137, %f137, %f139;
	setp.lt.f32 	%p25, %f140, %f4;
	selp.u32 	%r94, 1, 0, %p25;
	add.s32 	%r140, %r140, %r94;
$L__BB2_13:
	setp.ge.s32 	%p26, %r148, %r57;
	@%p26 bra 	$L__BB2_17;
	setp.eq.s32 	%p27, %r148, %r1;
	@%p27 bra 	$L__BB2_16;
	mul.wide.u32 	%rd42, %r148, 4;
	add.s64 	%rd43, %rd3, %rd42;
	ld.global.f32 	%f141, [%rd43];
	sub.f32 	%f142, %f141, %f1;
	add.s64 	%rd44, %rd2, %rd42;
	ld.global.f32 	%f143, [%rd44];
	sub.f32 	%f144, %f143, %f2;
	add.s64 	%rd45, %rd1, %rd42;
	ld.global.f32 	%f145, [%rd45];
	sub.f32 	%f146, %f145, %f3;
	mul.f32 	%f147, %f144, %f144;
	fma.rn.f32 	%f148, %f142, %f142, %f147;
	fma.rn.f32 	%f149, %f146, %f146, %f148;
	setp.lt.f32 	%p28, %f149, %f4;
	selp.u32 	%r95, 1, 0, %p28;
	add.s32 	%r140, %r140, %r95;
$L__BB2_16:
	add.s32 	%r148, %r148, 1;
$L__BB2_17:
	setp.ge.s32 	%p29, %r148, %r57;
	@%p29 bra 	$L__BB2_29;
	sub.s32 	%r32, %r57, %r148;
	and.b32  	%r33, %r32, 7;
	sub.s32 	%r97, %r148, %r57;
	setp.gt.u32 	%p30, %r97, -8;
	@%p30 bra 	$L__BB2_21;
	and.b32  	%r98, %r32, -8;
	neg.s32 	%r144, %r98;
	mul.wide.u32 	%rd46, %r148, 4;
	add.s64 	%rd47, %rd46, 16;
	add.s64 	%rd68, %rd3, %rd47;
	add.s64 	%rd67, %rd2, %rd47;
	add.s64 	%rd66, %rd1, %rd47;
$L__BB2_20:
	.pragma "nounroll";
	ld.global.f32 	%f150, [%rd68+-16];
	sub.f32 	%f151, %f150, %f1;
	ld.global.f32 	%f152, [%rd67+-16];
	sub.f32 	%f153, %f152, %f2;
	ld.global.f32 	%f154, [%rd66+-16];
	sub.f32 	%f155, %f154, %f3;
	mul.f32 	%f156, %f153, %f153;
	fma.rn.f32 	%f157, %f151, %f151, %f156;
	fma.rn.f32 	%f158, %f155, %f155, %f157;
	setp.lt.f32 	%p31, %f158, %f4;
	selp.u32 	%r99, 1, 0, %p31;
	add.s32 	%r100, %r140, %r99;
	ld.global.f32 	%f159, [%rd68+-12];
	sub.f32 	%f160, %f159, %f1;
	ld.global.f32 	%f161, [%rd67+-12];
	sub.f32 	%f162, %f161, %f2;
	ld.global.f32 	%f163, [%rd66+-12];
	sub.f32 	%f164, %f163, %f3;
	mul.f32 	%f165, %f162, %f162;
	fma.rn.f32 	%f166, %f160, %f160, %f165;
	fma.rn.f32 	%f167, %f164, %f164, %f166;
	setp.lt.f32 	%p32, %f167, %f4;
	selp.u32 	%r101, 1, 0, %p32;
	add.s32 	%r102, %r100, %r101;
	ld.global.f32 	%f168, [%rd68+-8];
	sub.f32 	%f169, %f168, %f1;
	ld.global.f32 	%f170, [%rd67+-8];
	sub.f32 	%f171, %f170, %f2;
	ld.global.f32 	%f172, [%rd66+-8];
	sub.f32 	%f173, %f172, %f3;
	mul.f32 	%f174, %f171, %f171;
	fma.rn.f32 	%f175, %f169, %f169, %f174;
	fma.rn.f32 	%f176, %f173, %f173, %f175;
	setp.lt.f32 	%p33, %f176, %f4;
	selp.u32 	%r103, 1, 0, %p33;
	add.s32 	%r104, %r102, %r103;
	ld.global.f32 	%f177, [%rd68+-4];
	sub.f32 	%f178, %f177, %f1;
	ld.global.f32 	%f179, [%rd67+-4];
	sub.f32 	%f180, %f179, %f2;
	ld.global.f32 	%f181, [%rd66+-4];
	sub.f32 	%f182, %f181, %f3;
	mul.f32 	%f183, %f180, %f180;
	fma.rn.f32 	%f184, %f178, %f178, %f183;
	fma.rn.f32 	%f185, %f182, %f182, %f184;
	setp.lt.f32 	%p34, %f185, %f4;
	selp.u32 	%r105, 1, 0, %p34;
	add.s32 	%r106, %r104, %r105;
	ld.global.f32 	%f186, [%rd68];
	sub.f32 	%f187, %f186, %f1;
	ld.global.f32 	%f188, [%rd67];
	sub.f32 	%f189, %f188, %f2;
	ld.global.f32 	%f190, [%rd66];
	sub.f32 	%f191, %f190, %f3;
	mul.f32 	%f192, %f189, %f189;
	fma.rn.f32 	%f193, %f187, %f187, %f192;
	fma.rn.f32 	%f194, %f191, %f191, %f193;
	setp.lt.f32 	%p35, %f194, %f4;
	selp.u32 	%r107, 1, 0, %p35;
	add.s32 	%r108, %r106, %r107;
	ld.global.f32 	%f195, [%rd68+4];
	sub.f32 	%f196, %f195, %f1;
	ld.global.f32 	%f197, [%rd67+4];
	sub.f32 	%f198, %f197, %f2;
	ld.global.f32 	%f199, [%rd66+4];
	sub.f32 	%f200, %f199, %f3;
	mul.f32 	%f201, %f198, %f198;
	fma.rn.f32 	%f202, %f196, %f196, %f201;
	fma.rn.f32 	%f203, %f200, %f200, %f202;
	setp.lt.f32 	%p36, %f203, %f4;
	selp.u32 	%r109, 1, 0, %p36;
	add.s32 	%r110, %r108, %r109;
	ld.global.f32 	%f204, [%rd68+8];
	sub.f32 	%f205, %f204, %f1;
	ld.global.f32 	%f206, [%rd67+8];
	sub.f32 	%f207, %f206, %f2;
	ld.global.f32 	%f208, [%rd66+8];
	sub.f32 	%f209, %f208, %f3;
	mul.f32 	%f210, %f207, %f207;
	fma.rn.f32 	%f211, %f205, %f205, %f210;
	fma.rn.f32 	%f212, %f209, %f209, %f211;
	setp.lt.f32 	%p37, %f212, %f4;
	selp.u32 	%r111, 1, 0, %p37;
	add.s32 	%r112, %r110, %r111;
	ld.global.f32 	%f213, [%rd68+12];
	sub.f32 	%f214, %f213, %f1;
	ld.global.f32 	%f215, [%rd67+12];
	sub.f32 	%f216, %f215, %f2;
	ld.global.f32 	%f217, [%rd66+12];
	sub.f32 	%f218, %f217, %f3;
	mul.f32 	%f219, %f216, %f216;
	fma.rn.f32 	%f220, %f214, %f214, %f219;
	fma.rn.f32 	%f221, %f218, %f218, %f220;
	setp.lt.f32 	%p38, %f221, %f4;
	selp.u32 	%r113, 1, 0, %p38;
	add.s32 	%r140, %r112, %r113;
	add.s32 	%r148, %r148, 8;
	add.s32 	%r144, %r144, 8;
	add.s64 	%rd68, %rd68, 32;
	add.s64 	%rd67, %rd67, 32;
	add.s64 	%rd66, %rd66, 32;
	setp.ne.s32 	%p39, %r144, 0;
	@%p39 bra 	$L__BB2_20;
$L__BB2_21:
	setp.eq.s32 	%p40, %r33, 0;
	@%p40 bra 	$L__BB2_29;
	and.b32  	%r44, %r32, 3;
	setp.lt.u32 	%p41, %r33, 4;
	@%p41 bra 	$L__BB2_24;
	mul.wide.u32 	%rd48, %r148, 4;
	add.s64 	%rd49, %rd3, %rd48;
	ld.global.f32 	%f222, [%rd49];
	sub.f32 	%f223, %f222, %f1;
	add.s64 	%rd50, %rd2, %rd48;
	ld.global.f32 	%f224, [%rd50];
	sub.f32 	%f225, %f224, %f2;
	add.s64 	%rd51, %rd1, %rd48;
	ld.global.f32 	%f226, [%rd51];
	sub.f32 	%f227, %f226, %f3;
	mul.f32 	%f228, %f225, %f225;
	fma.rn.f32 	%f229, %f223, %f223, %f228;
	fma.rn.f32 	%f230, %f227, %f227, %f229;
	setp.lt.f32 	%p42, %f230, %f4;
	selp.u32 	%r115, 1, 0, %p42;
	add.s32 	%r116, %r140, %r115;
	ld.global.f32 	%f231, [%rd49+4];
	sub.f32 	%f232, %f231, %f1;
	ld.global.f32 	%f233, [%rd50+4];
	sub.f32 	%f234, %f233, %f2;
	ld.global.f32 	%f235, [%rd51+4];
	sub.f32 	%f236, %f235, %f3;
	mul.f32 	%f237, %f234, %f234;
	fma.rn.f32 	%f238, %f232, %f232, %f237;
	fma.rn.f32 	%f239, %f236, %f236, %f238;
	setp.lt.f32 	%p43, %f239, %f4;
	selp.u32 	%r117, 1, 0, %p43;
	add.s32 	%r118, %r116, %r117;
	ld.global.f32 	%f240, [%rd49+8];
	sub.f32 	%f241, %f240, %f1;
	ld.global.f32 	%f242, [%rd50+8];
	sub.f32 	%f243, %f242, %f2;
	ld.global.f32 	%f244, [%rd51+8];
	sub.f32 	%f245, %f244, %f3;
	mul.f32 	%f246, %f243, %f243;
	fma.rn.f32 	%f247, %f241, %f241, %f246;
	fma.rn.f32 	%f248, %f245, %f245, %f247;
	setp.lt.f32 	%p44, %f248, %f4;
	selp.u32 	%r119, 1, 0, %p44;
	add.s32 	%r120, %r118, %r119;
	ld.global.f32 	%f249, [%rd49+12];
	sub.f32 	%f250, %f249, %f1;
	ld.global.f32 	%f251, [%rd50+12];
	sub.f32 	%f252, %f251, %f2;
	ld.global.f32 	%f253, [%rd51+12];
	sub.f32 	%f254, %f253, %f3;
	mul.f32 	%f255, %f252, %f252;
	fma.rn.f32 	%f256, %f250, %f250, %f255;
	fma.rn.f32 	%f257, %f254, %f254, %f256;
	setp.lt.f32 	%p45, %f257, %f4;
	selp.u32 	%r121, 1, 0, %p45;
	add.s32 	%r140, %r120, %r121;
	add.s32 	%r148, %r148, 4;
$L__BB2_24:
	setp.eq.s32 	%p46, %r44, 0;
	@%p46 bra 	$L__BB2_29;
	setp.eq.s32 	%p47, %r44, 1;
	@%p47 bra 	$L__BB2_27;
	mul.wide.u32 	%rd52, %r148, 4;
	add.s64 	%rd53, %rd3, %rd52;
	ld.global.f32 	%f258, [%rd53];
	sub.f32 	%f259, %f258, %f1;
	add.s64 	%rd54, %rd2, %rd52;
	ld.global.f32 	%f260, [%rd54];
	sub.f32 	%f261, %f260, %f2;
	add.s64 	%rd55, %rd1, %rd52;
	ld.global.f32 	%f262, [%rd55];
	sub.f32 	%f263, %f262, %f3;
	mul.f32 	%f264, %f261, %f261;
	fma.rn.f32 	%f265, %f259, %f259, %f264;
	fma.rn.f32 	%f266, %f263, %f263, %f265;
	setp.lt.f32 	%p48, %f266, %f4;
	selp.u32 	%r123, 1, 0, %p48;
	add.s32 	%r124, %r140, %r123;
	ld.global.f32 	%f267, [%rd53+4];
	sub.f32 	%f268, %f267, %f1;
	ld.global.f32 	%f269, [%rd54+4];
	sub.f32 	%f270, %f269, %f2;
	ld.global.f32 	%f271, [%rd55+4];
	sub.f32 	%f272, %f271, %f3;
	mul.f32 	%f273, %f270, %f270;
	fma.rn.f32 	%f274, %f268, %f268, %f273;
	fma.rn.f32 	%f275, %f272, %f272, %f274;
	setp.lt.f32 	%p49, %f275, %f4;
	selp.u32 	%r125, 1, 0, %p49;
	add.s32 	%r140, %r124, %r125;
	add.s32 	%r148, %r148, 2;
$L__BB2_27:
	and.b32  	%r126, %r32, 1;
	setp.eq.b32 	%p50, %r126, 1;
	not.pred 	%p51, %p50;
	@%p51 bra 	$L__BB2_29;
	mul.wide.u32 	%rd56, %r148, 4;
	add.s64 	%rd57, %rd3, %rd56;
	ld.global.f32 	%f276, [%rd57];
	sub.f32 	%f277, %f276, %f1;
	add.s64 	%rd58, %rd2, %rd56;
	ld.global.f32 	%f278, [%rd58];
	sub.f32 	%f279, %f278, %f2;
	add.s64 	%rd59, %rd1, %rd56;
	ld.global.f32 	%f280, [%rd59];
	sub.f32 	%f281, %f280, %f3;
	mul.f32 	%f282, %f279, %f279;
	fma.rn.f32 	%f283, %f277, %f277, %f282;
	fma.rn.f32 	%f284, %f281, %f281, %f283;
	setp.lt.f32 	%p52, %f284, %f4;
	selp.u32 	%r127, 1, 0, %p52;
	add.s32 	%r140, %r140, %r127;
$L__BB2_29:
	cvta.to.global.u64 	%rd60, %rd22;
	add.s64 	%rd62, %rd60, %rd26;
	st.global.u32 	[%rd62], %r140;
$L__BB2_30:
	ret;

}
	// .globl	_Z25countNeighborsSpatialHashPfS_S_PiS0_S0_S0_iffi
.visible .entry _Z25countNeighborsSpatialHashPfS_S_PiS0_S0_S0_iffi(
	.param .u64 .ptr .align 1 _Z25countNeighborsSpatialHashPfS_S_PiS0_S0_S0_iffi_param_0,
	.param .u64 .ptr .align 1 _Z25countNeighborsSpatialHashPfS_S_PiS0_S0_S0_iffi_param_1,
	.param .u64 .ptr .align 1 _Z25countNeighborsSpatialHashPfS_S_PiS0_S0_S0_iffi_param_2,
	.param .u64 .ptr .align 1 _Z25countNeighborsSpatialHashPfS_S_PiS0_S0_S0_iffi_param_3,
	.param .u64 .ptr .align 1 _Z25countNeighborsSpatialHashPfS_S_PiS0_S0_S0_iffi_param_4,
	.param .u64 .ptr .align 1 _Z25countNeighborsSpatialHashPfS_S_PiS0_S0_S0_iffi_param_5,
	.param .u64 .ptr .align 1 _Z25countNeighborsSpatialHashPfS_S_PiS0_S0_S0_iffi_param_6,
	.param .u32 _Z25countNeighborsSpatialHashPfS_S_PiS0_S0_S0_iffi_param_7,
	.param .f32 _Z25countNeighborsSpatialHashPfS_S_PiS0_S0_S0_iffi_param_8,
	.param .f32 _Z25countNeighborsSpatialHashPfS_S_PiS0_S0_S0_iffi_param_9,
	.param .u32 _Z25countNeighborsSpatialHashPfS_S_PiS0_S0_S0_iffi_param_10
)
{
	.reg .pred 	%p<57>;
	.reg .b32 	%r<153>;
	.reg .b32 	%f<153>;
	.reg .b64 	%rd<97>;

	ld.param.u64 	%rd15, [_Z25countNeighborsSpatialHashPfS_S_PiS0_S0_S0_iffi_param_0];
	ld.param.u64 	%rd16, [_Z25countNeighborsSpatialHashPfS_S_PiS0_S0_S0_iffi_param_1];
	ld.param.u64 	%rd17, [_Z25countNeighborsSpatialHashPfS_S_PiS0_S0_S0_iffi_param_2];
	ld.param.u64 	%rd18, [_Z25countNeighborsSpatialHashPfS_S_PiS0_S0_S0_iffi_param_3];
	ld.param.u64 	%rd12, [_Z25countNeighborsSpatialHashPfS_S_PiS0_S0_S0_iffi_param_4];
	ld.param.u64 	%rd13, [_Z25countNeighborsSpatialHashPfS_S_PiS0_S0_S0_iffi_param_5];
	ld.param.u32 	%r85, [_Z25countNeighborsSpatialHashPfS_S_PiS0_S0_S0_iffi_param_7];
	ld.param.f32 	%f5, [_Z25countNeighborsSpatialHashPfS_S_PiS0_S0_S0_iffi_param_8];
	ld.param.f32 	%f6, [_Z25countNeighborsSpatialHashPfS_S_PiS0_S0_S0_iffi_param_9];
	ld.param.u32 	%r84, [_Z25countNeighborsSpatialHashPfS_S_PiS0_S0_S0_iffi_param_10];
	cvta.to.global.u64 	%rd1, %rd18;
	cvta.to.global.u64 	%rd2, %rd17;
	cvta.to.global.u64 	%rd3, %rd16;
	cvta.to.global.u64 	%rd4, %rd15;
	mov.u32 	%r86, %ctaid.x;
	mov.u32 	%r87, %ntid.x;
	mov.u32 	%r88, %tid.x;
	mad.lo.s32 	%r1, %r86, %r87, %r88;
	setp.ge.s32 	%p3, %r1, %r85;
	@%p3 bra 	$L__BB3_50;
	mul.wide.s32 	%rd19, %r1, 4;
	add.s64 	%rd20, %rd4, %rd19;
	ld.global.f32 	%f1, [%rd20];
	add.s64 	%rd21, %rd3, %rd19;
	ld.global.f32 	%f2, [%rd21];
	add.s64 	%rd22, %rd2, %rd19;
	ld.global.f32 	%f3, [%rd22];
	mul.f32 	%f4, %f5, %f5;
	cvt.rn.f32.s32 	%f7, %r84;
	mul.f32 	%f8, %f6, %f7;
	fma.rn.f32 	%f9, %f8, 0f3F000000, %f1;
	div.rn.f32 	%f10, %f9, %f6;
	cvt.rmi.f32.f32 	%f11, %f10;
	cvt.rzi.s32.f32 	%r2, %f11;
	fma.rn.f32 	%f12, %f8, 0f3F000000, %f2;
	div.rn.f32 	%f13, %f12, %f6;
	cvt.rmi.f32.f32 	%f14, %f13;
	cvt.rzi.s32.f32 	%r3, %f14;
	fma.rn.f32 	%f15, %f8, 0f3F000000, %f3;
	div.rn.f32 	%f16, %f15, %f6;
	cvt.rmi.f32.f32 	%f17, %f16;
	cvt.rzi.s32.f32 	%r4, %f17;
	cvta.to.global.u64 	%rd5, %rd12;
	cvta.to.global.u64 	%rd6, %rd13;
	mov.b32 	%r129, 0;
	mov.b32 	%r120, -1;
$L__BB3_2:
	add.s32 	%r92, %r120, %r4;
	setp.lt.s32 	%p4, %r92, 0;
	setp.ge.s32 	%p5, %r92, %r84;
	or.pred  	%p1, %p4, %p5;
	mul.lo.s32 	%r7, %r92, %r84;
	mov.b32 	%r122, -1;
$L__BB3_3:
	add.s32 	%r94, %r122, %r3;
	setp.lt.s32 	%p6, %r94, 0;
	setp.ge.s32 	%p7, %r94, %r84;
	or.pred  	%p2, %p6, %p7;
	add.s32 	%r95, %r94, %r7;
	mul.lo.s32 	%r10, %r95, %r84;
	mov.b32 	%r124, -1;
$L__BB3_4:
	add.s32 	%r13, %r124, %r2;
	setp.lt.s32 	%p8, %r13, 0;
	setp.ge.s32 	%p9, %r13, %r84;
	or.pred  	%p10, %p8, %p9;
	or.pred  	%p11, %p10, %p2;
	or.pred  	%p12, %p11, %p1;
	@%p12 bra 	$L__BB3_46;
	add.s32 	%r96, %r13, %r10;
	mul.wide.s32 	%rd23, %r96, 4;
	add.s64 	%rd24, %rd5, %rd23;
	ld.global.u32 	%r138, [%rd24];
	add.s64 	%rd25, %rd6, %rd23;
	ld.global.u32 	%r98, [%rd25];
	setp.lt.s32 	%p13, %r138, 0;
	setp.ge.s32 	%p14, %r138, %r98;
	or.pred  	%p15, %p13, %p14;
	@%p15 bra 	$L__BB3_46;
	sub.s32 	%r16, %r98, %r138;
	and.b32  	%r17, %r16, 7;
	sub.s32 	%r100, %r138, %r98;
	setp.gt.u32 	%p16, %r100, -8;
	@%p16 bra 	$L__BB3_25;
	and.b32  	%r101, %r16, -8;
	neg.s32 	%r126, %r101;
	mul.wide.u32 	%rd26, %r138, 4;
	add.s64 	%rd27, %rd1, %rd26;
	add.s64 	%rd96, %rd27, 16;
$L__BB3_8:
	.pragma "nounroll";
	ld.global.u32 	%r22, [%rd96+-16];
	setp.eq.s32 	%p17, %r22, %r1;
	@%p17 bra 	$L__BB3_10;
	mul.wide.s32 	%rd28, %r22, 4;
	add.s64 	%rd29, %rd4, %rd28;
	ld.global.f32 	%f18, [%rd29];
	sub.f32 	%f19, %f18, %f1;
	add.s64 	%rd30, %rd3, %rd28;
	ld.global.f32 	%f20, [%rd30];
	sub.f32 	%f21, %f20, %f2;
	add.s64 	%rd31, %rd2, %rd28;
	ld.global.f32 	%f22, [%rd31];
	sub.f32 	%f23, %f22, %f3;
	mul.f32 	%f24, %f21, %f21;
	fma.rn.f32 	%f25, %f19, %f19, %f24;
	fma.rn.f32 	%f26, %f23, %f23, %f25;
	setp.lt.f32 	%p18, %f26, %f4;
	selp.u32 	%r102, 1, 0, %p18;
	add.s32 	%r129, %r129, %r102;
$L__BB3_10:
	ld.global.u32 	%r25, [%rd96+-12];
	setp.eq.s32 	%p19, %r25, %r1;
	@%p19 bra 	$L__BB3_12;
	mul.wide.s32 	%rd32, %r25, 4;
	add.s64 	%rd33, %rd4, %rd32;
	ld.global.f32 	%f27, [%rd33];
	sub.f32 	%f28, %f27, %f1;
	add.s64 	%rd34, %rd3, %rd32;
	ld.global.f32 	%f29, [%rd34];
	sub.f32 	%f30, %f29, %f2;
	add.s64 	%rd35, %rd2, %rd32;
	ld.global.f32 	%f31, [%rd35];
	sub.f32 	%f32, %f31, %f3;
	mul.f32 	%f33, %f30, %f30;
	fma.rn.f32 	%f34, %f28, %f28, %f33;
	fma.rn.f32 	%f35, %f32, %f32, %f34;
	setp.lt.f32 	%p20, %f35, %f4;
	selp.u32 	%r103, 1, 0, %p20;
	add.s32 	%r129, %r129, %r103;
$L__BB3_12:
	ld.global.u32 	%r28, [%rd96+-8];
	setp.eq.s32 	%p21, %r28, %r1;
	@%p21 bra 	$L__BB3_14;
	mul.wide.s32 	%rd36, %r28, 4;
	add.s64 	%rd37, %rd4, %rd36;
	ld.global.f32 	%f36, [%rd37];
	sub.f32 	%f37, %f36, %f1;
	add.s64 	%rd38, %rd3, %rd36;
	ld.global.f32 	%f38, [%rd38];
	sub.f32 	%f39, %f38, %f2;
	add.s64 	%rd39, %rd2, %rd36;
	ld.global.f32 	%f40, [%rd39];
	sub.f32 	%f41, %f40, %f3;
	mul.f32 	%f42, %f39, %f39;
	fma.rn.f32 	%f43, %f37, %f37, %f42;
	fma.rn.f32 	%f44, %f41, %f41, %f43;
	setp.lt.f32 	%p22, %f44, %f4;
	selp.u32 	%r104, 1, 0, %p22;
	add.s32 	%r129, %r129, %r104;
$L__BB3_14:
	ld.global.u32 	%r31, [%rd96+-4];
	setp.eq.s32 	%p23, %r31, %r1;
	@%p23 bra 	$L__BB3_16;
	mul.wide.s32 	%rd40, %r31, 4;
	add.s64 	%rd41, %rd4, %rd40;
	ld.global.f32 	%f45, [%rd41];
	sub.f32 	%f46, %f45, %f1;
	add.s64 	%rd42, %rd3, %rd40;
	ld.global.f32 	%f47, [%rd42];
	sub.f32 	%f48, %f47, %f2;
	add.s64 	%rd43, %rd2, %rd40;
	ld.global.f32 	%f49, [%rd43];
	sub.f32 	%f50, %f49, %f3;
	mul.f32 	%f51, %f48, %f48;
	fma.rn.f32 	%f52, %f46, %f46, %f51;
	fma.rn.f32 	%f53, %f50, %f50, %f52;
	setp.lt.f32 	%p24, %f53, %f4;
	selp.u32 	%r105, 1, 0, %p24;
	add.s32 	%r129, %r129, %r105;
$L__BB3_16:
	ld.global.u32 	%r34, [%rd96];
	setp.eq.s32 	%p25, %r34, %r1;
	@%p25 bra 	$L__BB3_18;
	mul.wide.s32 	%rd44, %r34, 4;
	add.s64 	%rd45, %rd4, %rd44;
	ld.global.f32 	%f54, [%rd45];
	sub.f32 	%f55, %f54, %f1;
	add.s64 	%rd46, %rd3, %rd44;
	ld.global.f32 	%f56, [%rd46];
	sub.f32 	%f57, %f56, %f2;
	add.s64 	%rd47, %rd2, %rd44;
	ld.global.f32 	%f58, [%rd47];
	sub.f32 	%f59, %f58, %f3;
	mul.f32 	%f60, %f57, %f57;
	fma.rn.f32 	%f61, %f55, %f55, %f60;
	fma.rn.f32 	%f62, %f59, %f59, %f61;
	setp.lt.f32 	%p26, %f62, %f4;
	selp.u32 	%r106, 1, 0, %p26;
	add.s32 	%r129, %r129, %r106;
$L__BB3_18:
	ld.global.u32 	%r37, [%rd96+4];
	setp.eq.s32 	%p27, %r37, %r1;
	@%p27 bra 	$L__BB3_20;
	mul.wide.s32 	%rd48, %r37, 4;
	add.s64 	%rd49, %rd4, %rd48;
	ld.global.f32 	%f63, [%rd49];
	sub.f32 	%f64, %f63, %f1;
	add.s64 	%rd50, %rd3, %rd48;
	ld.global.f32 	%f65, [%rd50];
	sub.f32 	%f66, %f65, %f2;
	add.s64 	%rd51, %rd2, %rd48;
	ld.global.f32 	%f67, [%rd51];
	sub.f32 	%f68, %f67, %f3;
	mul.f32 	%f69, %f66, %f66;
	fma.rn.f32 	%f70, %f64, %f64, %f69;
	fma.rn.f32 	%f71, %f68, %f68, %f70;
	setp.lt.f32 	%p28, %f71, %f4;
	selp.u32 	%r107, 1, 0, %p28;
	add.s32 	%r129, %r129, %r107;
$L__BB3_20:
	ld.global.u32 	%r40, [%rd96+8];
	setp.eq.s32 	%p29, %r40, %r1;
	@%p29 bra 	$L__BB3_22;
	mul.wide.s32 	%rd52, %r40, 4;
	add.s64 	%rd53, %rd4, %rd52;
	ld.global.f32 	%f72, [%rd53];
	sub.f32 	%f73, %f72, %f1;
	add.s64 	%rd54, %rd3, %rd52;
	ld.global.f32 	%f74, [%rd54];
	sub.f32 	%f75, %f74, %f2;
	add.s64 	%rd55, %rd2, %rd52;
	ld.global.f32 	%f76, [%rd55];
	sub.f32 	%f77, %f76, %f3;
	mul.f32 	%f78, %f75, %f75;
	fma.rn.f32 	%f79, %f73, %f73, %f78;
	fma.rn.f32 	%f80, %f77, %f77, %f79;
	setp.lt.f32 	%p30, %f80, %f4;
	selp.u32 	%r108, 1, 0, %p30;
	add.s32 	%r129, %r129, %r108;
$L__BB3_22:
	ld.global.u32 	%r43, [%rd96+12];
	setp.eq.s32 	%p31, %r43, %r1;
	@%p31 bra 	$L__BB3_24;
	mul.wide.s32 	%rd56, %r43, 4;
	add.s64 	%rd57, %rd4, %rd56;
	ld.global.f32 	%f81, [%rd57];
	sub.f32 	%f82, %f81, %f1;
	add.s64 	%rd58, %rd3, %rd56;
	ld.global.f32 	%f83, [%rd58];
	sub.f32 	%f84, %f83, %f2;
	add.s64 	%rd59, %rd2, %rd56;
	ld.global.f32 	%f85, [%rd59];
	sub.f32 	%f86, %f85, %f3;
	mul.f32 	%f87, %f84, %f84;
	fma.rn.f32 	%f88, %f82, %f82, %f87;
	fma.rn.f32 	%f89, %f86, %f86, %f88;
	setp.lt.f32 	%p32, %f89, %f4;
	selp.u32 	%r109, 1, 0, %p32;
	add.s32 	%r129, %r129, %r109;
$L__BB3_24:
	add.s32 	%r138, %r138, 8;
	add.s32 	%r126, %r126, 8;
	add.s64 	%rd96, %rd96, 32;
	setp.ne.s32 	%p33, %r126, 0;
	@%p33 bra 	$L__BB3_8;
$L__BB3_25:
	setp.eq.s32 	%p34, %r17, 0;
	@%p34 bra 	$L__BB3_46;
	and.b32  	%r51, %r16, 3;
	setp.lt.u32 	%p35, %r17, 4;
	@%p35 bra 	$L__BB3_36;
	mul.wide.u32 	%rd60, %r138, 4;
	add.s64 	%rd10, %rd1, %rd60;
	ld.global.u32 	%r52, [%rd10];
	setp.eq.s32 	%p36, %r52, %r1;
	@%p36 bra 	$L__BB3_29;
	mul.wide.s32 	%rd61, %r52, 4;
	add.s64 	%rd62, %rd4, %rd61;
	ld.global.f32 	%f90, [%rd62];
	sub.f32 	%f91, %f90, %f1;
	add.s64 	%rd63, %rd3, %rd61;
	ld.global.f32 	%f92, [%rd63];
	sub.f32 	%f93, %f92, %f2;
	add.s64 	%rd64, %rd2, %rd61;
	ld.global.f32 	%f94, [%rd64];
	sub.f32 	%f95, %f94, %f3;
	mul.f32 	%f96, %f93, %f93;
	fma.rn.f32 	%f97, %f91, %f91, %f96;
	fma.rn.f32 	%f98, %f95, %f95, %f97;
	setp.lt.f32 	%p37, %f98, %f4;
	selp.u32 	%r111, 1, 0, %p37;
	add.s32 	%r129, %r129, %r111;
$L__BB3_29:
	ld.global.u32 	%r55, [%rd10+4];
	setp.eq.s32 	%p38, %r55, %r1;
	@%p38 bra 	$L__BB3_31;
	mul.wide.s32 	%rd65, %r55, 4;
	add.s64 	%rd66, %rd4, %rd65;
	ld.global.f32 	%f99, [%rd66];
	sub.f32 	%f100, %f99, %f1;
	add.s64 	%rd67, %rd3, %rd65;
	ld.global.f32 	%f101, [%rd67];
	sub.f32 	%f102, %f101, %f2;
	add.s64 	%rd68, %rd2, %rd65;
	ld.global.f32 	%f103, [%rd68];
	sub.f32 	%f104, %f103, %f3;
	mul.f32 	%f105, %f102, %f102;
	fma.rn.f32 	%f106, %f100, %f100, %f105;
	fma.rn.f32 	%f107, %f104, %f104, %f106;
	setp.lt.f32 	%p39, %f107, %f4;
	selp.u32 	%r112, 1, 0, %p39;
	add.s32 	%r129, %r129, %r112;
$L__BB3_31:
	ld.global.u32 	%r58, [%rd10+8];
	setp.eq.s32 	%p40, %r58, %r1;
	@%p40 bra 	$L__BB3_33;
	mul.wide.s32 	%rd69, %r58, 4;
	add.s64 	%rd70, %rd4, %rd69;
	ld.global.f32 	%f108, [%rd70];
	sub.f32 	%f109, %f108, %f1;
	add.s64 	%rd71, %rd3, %rd69;
	ld.global.f32 	%f110, [%rd71];
	sub.f32 	%f111, %f110, %f2;
	add.s64 	%rd72, %rd2, %rd69;
	ld.global.f32 	%f112, [%rd72];
	sub.f32 	%f113, %f112, %f3;
	mul.f32 	%f114, %f111, %f111;
	fma.rn.f32 	%f115, %f109, %f109, %f114;
	fma.rn.f32 	%f116, %f113, %f113, %f115;
	setp.lt.f32 	%p41, %f116, %f4;
	selp.u32 	%r113, 1, 0, %p41;
	add.s32 	%r129, %r129, %r113;
$L__BB3_33:
	ld.global.u32 	%r61, [%rd10+12];
	setp.eq.s32 	%p42, %r61, %r1;
	@%p42 bra 	$L__BB3_35;
	mul.wide.s32 	%rd73, %r61, 4;
	add.s64 	%rd74, %rd4, %rd73;
	ld.global.f32 	%f117, [%rd74];
	sub.f32 	%f118, %f117, %f1;
	add.s64 	%rd75, %rd3, %rd73;
	ld.global.f32 	%f119, [%rd75];
	sub.f32 	%f120, %f119, %f2;
	add.s64 	%rd76, %rd2, %rd73;
	ld.global.f32 	%f121, [%rd76];
	sub.f32 	%f122, %f121, %f3;
	mul.f32 	%f123, %f120, %f120;
	fma.rn.f32 	%f124, %f118, %f118, %f123;
	fma.rn.f32 	%f125, %f122, %f122, %f124;
	setp.lt.f32 	%p43, %f125, %f4;
	selp.u32 	%r114, 1, 0, %p43;
	add.s32 	%r129, %r129, %r114;
$L__BB3_35:
	add.s32 	%r138, %r138, 4;
$L__BB3_36:
	setp.eq.s32 	%p44, %r51, 0;
	@%p44 bra 	$L__BB3_46;
	setp.eq.s32 	%p45, %r51, 1;
	@%p45 bra 	$L__BB3_43;
	mul.wide.u32 	%rd77, %r138, 4;
	add.s64 	%rd11, %rd1, %rd77;
	ld.global.u32 	%r68, [%rd11];
	setp.eq.s32 	%p46, %r68, %r1;
	@%p46 bra 	$L__BB3_40;
	mul.wide.s32 	%rd78, %r68, 4;
	add.s64 	%rd79, %rd4, %rd78;
	ld.global.f32 	%f126, [%rd79];
	sub.f32 	%f127, %f126, %f1;
	add.s64 	%rd80, %rd3, %rd78;
	ld.global.f32 	%f128, [%rd80];
	sub.f32 	%f129, %f128, %f2;
	add.s64 	%rd81, %rd2, %rd78;
	ld.global.f32 	%f130, [%rd81];
	sub.f32 	%f131, %f130, %f3;
	mul.f32 	%f132, %f129, %f129;
	fma.rn.f32 	%f133, %f127, %f127, %f132;
	fma.rn.f32 	%f134, %f131, %f131, %f133;
	setp.lt.f32 	%p47, %f134, %f4;
	selp.u32 	%r116, 1, 0, %p47;
	add.s32 	%r129, %r129, %r116;
$L__BB3_40:
	ld.global.u32 	%r71, [%rd11+4];
	setp.eq.s32 	%p48, %r71, %r1;
	@%p48 bra 	$L__BB3_42;
	mul.wide.s32 	%rd82, %r71, 4;
	add.s64 	%rd83, %rd4, %rd82;
	ld.global.f32 	%f135, [%rd83];
	sub.f32 	%f136, %f135, %f1;
	add.s64 	%rd84, %rd3, %rd82;
	ld.global.f32 	%f137, [%rd84];
	sub.f32 	%f138, %f137, %f2;
	add.s64 	%rd85, %rd2, %rd82;
	ld.global.f32 	%f139, [%rd85];
	sub.f32 	%f140, %f139, %f3;
	mul.f32 	%f141, %f138, %f138;
	fma.rn.f32 	%f142, %f136, %f136, %f141;
	fma.rn.f32 	%f143, %f140, %f140, %f142;
	setp.lt.f32 	%p49, %f143, %f4;
	selp.u32 	%r117, 1, 0, %p49;
	add.s32 	%r129, %r129, %r117;
$L__BB3_42:
	add.s32 	%r138, %r138, 2;
$L__BB3_43:
	and.b32  	%r118, %r16, 1;
	setp.eq.b32 	%p50, %r118, 1;
	not.pred 	%p51, %p50;
	@%p51 bra 	$L__BB3_46;
	mul.wide.u32 	%rd86, %r138, 4;
	add.s64 	%rd87, %rd1, %rd86;
	ld.global.u32 	%r78, [%rd87];
	setp.eq.s32 	%p52, %r78, %r1;
	@%p52 bra 	$L__BB3_46;
	mul.wide.s32 	%rd88, %r78, 4;
	add.s64 	%rd89, %rd4, %rd88;
	ld.global.f32 	%f144, [%rd89];
	sub.f32 	%f145, %f144, %f1;
	add.s64 	%rd90, %rd3, %rd88;
	ld.global.f32 	%f146, [%rd90];
	sub.f32 	%f147, %f146, %f2;
	add.s64 	%rd91, %rd2, %rd88;
	ld.global.f32 	%f148, [%rd91];
	sub.f32 	%f149, %f148, %f3;
	mul.f32 	%f150, %f147, %f147;
	fma.rn.f32 	%f151, %f145, %f145, %f150;
	fma.rn.f32 	%f152, %f149, %f149, %f151;
	setp.lt.f32 	%p53, %f152, %f4;
	selp.u32 	%r119, 1, 0, %p53;
	add.s32 	%r129, %r129, %r119;
$L__BB3_46:
	add.s32 	%r124, %r124, 1;
	setp.ne.s32 	%p54, %r124, 2;
	@%p54 bra 	$L__BB3_4;
	add.s32 	%r122, %r122, 1;
	setp.ne.s32 	%p55, %r122, 2;
	@%p55 bra 	$L__BB3_3;
	add.s32 	%r120, %r120, 1;
	setp.ne.s32 	%p56, %r120, 2;
	@%p56 bra 	$L__BB3_2;
	ld.param.u64 	%rd95, [_Z25countNeighborsSpatialHashPfS_S_PiS0_S0_S0_iffi_param_6];
	cvta.to.global.u64 	%rd92, %rd95;
	mul.wide.s32 	%rd93, %r1, 4;
	add.s64 	%rd94, %rd92, %rd93;
	st.global.u32 	[%rd94], %r129;
$L__BB3_50:
	ret;

}


// ===== COMPILED SASS (sm_100) =====

	.target	sm_100

	.elftype	@"ET_EXEC"


//--------------------- .note.nv.tkinfo           --------------------------
	.section	.note.nv.tkinfo,"",@"SHT_NOTE"
	.sectionflags	@"SHF_NOTE_NV_TKINFO"
	.tkinfo
        /*0018*/ 	.word	0x00000002
        /*0030*/ 	.string	""
        /*0030*/ 	.string	"ptxas"
        /*0030*/ 	.string	"Cuda compilation tools, release 13.0, V13.0.88"
        /*0030*/ 	.string	"Build cuda_13.0.r13.0/compiler.36424714_0"
        /*0030*/ 	.string	"-arch sm_100 -m 64 "



//--------------------- .note.nv.cuinfo           --------------------------
	.section	.note.nv.cuinfo,"",@"SHT_NOTE"
	.sectionflags	@"SHF_NOTE_NV_CUINFO"
        /*0018*/ 	.short	0x0002
        /*001a*/ 	.short	0x0064
        /*001c*/ 	.short	0x0082
	.zero		2


//--------------------- .nv.info                  --------------------------
	.section	.nv.info,"",@"SHT_CUDA_INFO"
	.align	4


	//----- nvinfo : EIATTR_REGCOUNT
	.align		4
        /*0000*/ 	.byte	0x04, 0x2f
        /*0002*/ 	.short	(.L_1 - .L_0)
	.align		4
.L_0:
        /*0004*/ 	.word	index@(_Z13computeHashesPfS_S_PiS0_ifi)
        /*0008*/ 	.word	0x00000013


	//----- nvinfo : EIATTR_FRAME_SIZE
	.align		4
.L_1:
        /*000c*/ 	.byte	0x04, 0x11
        /*000e*/ 	.short	(.L_3 - .L_2)
	.align		4
.L_2:
        /*0010*/ 	.word	index@($__internal_1_$__cuda_sm3x_div_rn_noftz_f32_slowpath)
        /*0014*/ 	.word	0x00000000


	//----- nvinfo : EIATTR_FRAME_SIZE
	.align		4
.L_3:
        /*0018*/ 	.byte	0x04, 0x11
        /*001a*/ 	.short	(.L_5 - .L_4)
	.align		4
.L_4:
        /*001c*/ 	.word	index@(_Z13computeHashesPfS_S_PiS0_ifi)
        /*0020*/ 	.word	0x00000000


	//----- nvinfo : EIATTR_REGCOUNT
	.align		4
.L_5:
        /*0024*/ 	.byte	0x04, 0x2f
        /*0026*/ 	.short	(.L_7 - .L_6)
	.align		4
.L_6:
        /*0028*/ 	.word	index@(_Z14findCellBoundsPiS_S_ii)
        /*002c*/ 	.word	0x0000000c


	//----- nvinfo : EIATTR_FRAME_SIZE
	.align		4
.L_7:
        /*0030*/ 	.byte	0x04, 0x11
        /*0032*/ 	.short	(.L_9 - .L_8)
	.align		4
.L_8:
        /*0034*/ 	.word	index@(_Z14findCellBoundsPiS_S_ii)
        /*0038*/ 	.word	0x00000000


	//----- nvinfo : EIATTR_REGCOUNT
	.align		4
.L_9:
        /*003c*/ 	.byte	0x04, 0x2f
        /*003e*/ 	.short	(.L_11 - .L_10)
	.align		4
.L_10:
        /*0040*/ 	.word	index@(_Z19countNeighborsNaivePfS_S_Piif)
        /*0044*/ 	.word	0x00000020


	//----- nvinfo : EIATTR_FRAME_SIZE
	.align		4
.L_11:
        /*0048*/ 	.byte	0x04, 0x11
        /*004a*/ 	.short	(.L_13 - .L_12)
	.align		4
.L_12:
        /*004c*/ 	.word	index@(_Z19countNeighborsNaivePfS_S_Piif)
        /*0050*/ 	.word	0x00000000


	//----- nvinfo : EIATTR_REGCOUNT
	.align		4
.L_13:
        /*0054*/ 	.byte	0x04, 0x2f
        /*0056*/ 	.short	(.L_15 - .L_14)
	.align		4
.L_14:
        /*0058*/ 	.word	index@(_Z25countNeighborsSpatialHashPfS_S_PiS0_S0_S0_iffi)
        /*005c*/ 	.word	0x00000026


	//----- nvinfo : EIATTR_FRAME_SIZE
	.align		4
.L_15:
        /*0060*/ 	.byte	0x04, 0x11
        /*0062*/ 	.short	(.L_17 - .L_16)
	.align		4
.L_16:
        /*0064*/ 	.word	index@($__internal_0_$__cuda_sm3x_div_rn_noftz_f32_slowpath)
        /*0068*/ 	.word	0x00000000


	//----- nvinfo : EIATTR_FRAME_SIZE
	.align		4
.L_17:
        /*006c*/ 	.byte	0x04, 0x11
        /*006e*/ 	.short	(.L_19 - .L_18)
	.align		4
.L_18:
        /*0070*/ 	.word	index@(_Z25countNeighborsSpatialHashPfS_S_PiS0_S0_S0_iffi)
        /*0074*/ 	.word	0x00000000


	//----- nvinfo : EIATTR_MIN_STACK_SIZE
	.align		4
.L_19:
        /*0078*/ 	.byte	0x04, 0x12
        /*007a*/ 	.short	(.L_21 - .L_20)
	.align		4
.L_20:
        /*007c*/ 	.word	index@(_Z25countNeighborsSpatialHashPfS_S_PiS0_S0_S0_iffi)
        /*0080*/ 	.word	0x00000000


	//----- nvinfo : EIATTR_MIN_STACK_SIZE
	.align		4
.L_21:
        /*0084*/ 	.byte	0x04, 0x12
        /*0086*/ 	.short	(.L_23 - .L_22)
	.align		4
.L_22:
        /*0088*/ 	.word	index@(_Z19countNeighborsNaivePfS_S_Piif)
        /*008c*/ 	.word	0x00000000


	//----- nvinfo : EIATTR_MIN_STACK_SIZE
	.align		4
.L_23:
        /*0090*/ 	.byte	0x04, 0x12
        /*0092*/ 	.short	(.L_25 - .L_24)
	.align		4
.L_24:
        /*0094*/ 	.word	index@(_Z14findCellBoundsPiS_S_ii)
        /*0098*/ 	.word	0x00000000


	//----- nvinfo : EIATTR_MIN_STACK_SIZE
	.align		4
.L_25:
        /*009c*/ 	.byte	0x04, 0x12
        /*009e*/ 	.short	(.L_27 - .L_26)
	.align		4
.L_26:
        /*00a0*/ 	.word	index@(_Z13computeHashesPfS_S_PiS0_ifi)
        /*00a4*/ 	.word	0x00000000
.L_27:


//--------------------- .nv.compat                --------------------------
	.section	.nv.compat,"",@"SHT_CUDA_COMPAT_INFO"
	.align	4
        /*0000*/ 	.byte	0x02, 0x09, 0x00, 0x00, 0x02, 0x02, 0x01, 0x00, 0x02, 0x05, 0x05, 0x00, 0x03, 0x07, 0x01, 0x01
        /*0010*/ 	.byte	0x02, 0x03, 0x00, 0x00, 0x02, 0x06, 0x01, 0x00, 0x04, 0x0b, 0x08, 0x00, 0x01, 0x00, 0x00, 0x00
        /*0020*/ 	.byte	0x00, 0x00, 0x00, 0x00


//--------------------- .nv.info._Z25countNeighborsSpatialHashPfS_S_PiS0_S0_S0_iffi --------------------------
	.section	.nv.info._Z25countNeighborsSpatialHashPfS_S_PiS0_S0_S0_iffi,"",@"SHT_CUDA_INFO"
	.sectionflags	@""
	.align	4


	//----- nvinfo : EIATTR_CUDA_API_VERSION
	.align		4
        /*0000*/ 	.byte	0x04, 0x37
        /*0002*/ 	.short	(.L_29 - .L_28)
.L_28:
        /*0004*/ 	.word	0x00000082


	//----- nvinfo : EIATTR_KPARAM_INFO
	.align		4
.L_29:
        /*0008*/ 	.byte	0x04, 0x17
        /*000a*/ 	.short	(.L_31 - .L_30)
.L_30:
        /*000c*/ 	.word	0x00000000
        /*0010*/ 	.short	0x000a
        /*0012*/ 	.short	0x0044
        /*0014*/ 	.byte	0x00, 0xf0, 0x11, 0x00


	//----- nvinfo : EIATTR_KPARAM_INFO
	.align		4
.L_31:
        /*0018*/ 	.byte	0x04, 0x17
        /*001a*/ 	.short	(.L_33 - .L_32)
.L_32:
        /*001c*/ 	.word	0x00000000
        /*0020*/ 	.short	0x0009
        /*0022*/ 	.short	0x0040
        /*0024*/ 	.byte	0x00, 0xf0, 0x11, 0x00


	//----- nvinfo : EIATTR_KPARAM_INFO
	.align		4
.L_33:
        /*0028*/ 	.byte	0x04, 0x17
        /*002a*/ 	.short	(.L_35 - .L_34)
.L_34:
        /*002c*/ 	.word	0x00000000
        /*0030*/ 	.short	0x0008
        /*0032*/ 	.short	0x003c
        /*0034*/ 	.byte	0x00, 0xf0, 0x11, 0x00


	//----- nvinfo : EIATTR_KPARAM_INFO
	.align		4
.L_35:
        /*0038*/ 	.byte	0x04, 0x17
        /*003a*/ 	.short	(.L_37 - .L_36)
.L_36:
        /*003c*/ 	.word	0x00000000
        /*0040*/ 	.short	0x0007
        /*0042*/ 	.short	0x0038
        /*0044*/ 	.byte	0x00, 0xf0, 0x11, 0x00


	//----- nvinfo : EIATTR_KPARAM_INFO
	.align		4
.L_37:
        /*0048*/ 	.byte	0x04, 0x17
        /*004a*/ 	.short	(.L_39 - .L_38)
.L_38:
        /*004c*/ 	.word	0x00000000
        /*0050*/ 	.short	0x0006
        /*0052*/ 	.short	0x0030
        /*0054*/ 	.byte	0x00, 0xf5, 0x21, 0x00


	//----- nvinfo : EIATTR_KPARAM_INFO
	.align		4
.L_39:
        /*0058*/ 	.byte	0x04, 0x17
        /*005a*/ 	.short	(.L_41 - .L_40)
.L_40:
        /*005c*/ 	.word	0x00000000
        /*0060*/ 	.short	0x0005
        /*0062*/ 	.short	0x0028
        /*0064*/ 	.byte	0x00, 0xf5, 0x21, 0x00


	//----- nvinfo : EIATTR_KPARAM_INFO
	.align		4
.L_41:
        /*0068*/ 	.byte	0x04, 0x17
        /*006a*/ 	.short	(.L_43 - .L_42)
.L_42:
        /*006c*/ 	.word	0x00000000
        /*0070*/ 	.short	0x0004
        /*0072*/ 	.short	0x0020
        /*0074*/ 	.byte	0x00, 0xf5, 0x21, 0x00


	//----- nvinfo : EIATTR_KPARAM_INFO
	.align		4
.L_43:
        /*0078*/ 	.byte	0x04, 0x17
        /*007a*/ 	.short	(.L_45 - .L_44)
.L_44:
        /*007c*/ 	.word	0x00000000
        /*0080*/ 	.short	0x0003
        /*0082*/ 	.short	0x0018
        /*0084*/ 	.byte	0x00, 0xf5, 0x21, 0x00


	//----- nvinfo : EIATTR_KPARAM_INFO
	.align		4
.L_45:
        /*0088*/ 	.byte	0x04, 0x17
        /*008a*/ 	.short	(.L_47 - .L_46)
.L_46:
        /*008c*/ 	.word	0x00000000
        /*0090*/ 	.short	0x0002
        /*0092*/ 	.short	0x0010
        /*0094*/ 	.byte	0x00, 0xf5, 0x21, 0x00


	//----- nvinfo : EIATTR_KPARAM_INFO
	.align		4
.L_47:
        /*0098*/ 	.byte	0x04, 0x17
        /*009a*/ 	.short	(.L_49 - .L_48)
.L_48:
        /*009c*/ 	.word	0x00000000
        /*00a0*/ 	.short	0x0001
        /*00a2*/ 	.short	0x0008
        /*00a4*/ 	.byte	0x00, 0xf5, 0x21, 0x00


	//----- nvinfo : EIATTR_KPARAM_INFO
	.align		4
.L_49:
        /*00a8*/ 	.byte	0x04, 0x17
        /*00aa*/ 	.short	(.L_51 - .L_50)
.L_50:
        /*00ac*/ 	.word	0x00000000
        /*00b0*/ 	.short	0x0000
        /*00b2*/ 	.short	0x0000
        /*00b4*/ 	.byte	0x00, 0xf5, 0x21, 0x00


	//----- nvinfo : EIATTR_SPARSE_MMA_MASK
	.align		4
.L_51:
        /*00b8*/ 	.byte	0x03, 0x50
        /*00ba*/ 	.short	0x0000


	//----- nvinfo : EIATTR_MAXREG_COUNT
	.align		4
        /*00bc*/ 	.byte	0x03, 0x1b
        /*00be*/ 	.short	0x00ff


	//----- nvinfo : EIATTR_MERCURY_ISA_VERSION
	.align		4
        /*00c0*/ 	.byte	0x03, 0x5f
        /*00c2*/ 	.short	0x0101


	//----- nvinfo : EIATTR_VRC_CTA_INIT_COUNT
	.align		4
        /*00c4*/ 	.byte	0x02, 0x4a
	.zero		1
	.zero		1


	//----- nvinfo : EIATTR_EXIT_INSTR_OFFSETS
	.align		4
        /*00c8*/ 	.byte	0x04, 0x1c
        /*00ca*/ 	.short	(.L_53 - .L_52)


	//   ....[0]....
.L_52:
        /*00cc*/ 	.word	0x00000070


	//   ....[1]....
        /*00d0*/ 	.word	0x00001dc0


	//----- nvinfo : EIATTR_CRS_STACK_SIZE
	.align		4
.L_53:
        /*00d4*/ 	.byte	0x04, 0x1e
        /*00d6*/ 	.short	(.L_55 - .L_54)
.L_54:
        /*00d8*/ 	.word	0x00000000


	//----- nvinfo : EIATTR_CBANK_PARAM_SIZE
	.align		4
.L_55:
        /*00dc*/ 	.byte	0x03, 0x19
        /*00de*/ 	.short	0x0048


	//----- nvinfo : EIATTR_PARAM_CBANK
	.align		4
        /*00e0*/ 	.byte	0x04, 0x0a
        /*00e2*/ 	.short	(.L_57 - .L_56)
	.align		4
.L_56:
        /*00e4*/ 	.word	index@(.nv.constant0._Z25countNeighborsSpatialHashPfS_S_PiS0_S0_S0_iffi)
        /*00e8*/ 	.short	0x0380
        /*00ea*/ 	.short	0x0048


	//----- nvinfo : EIATTR_SW_WAR
	.align		4
.L_57:
        /*00ec*/ 	.byte	0x04, 0x36
        /*00ee*/ 	.short	(.L_59 - .L_58)
.L_58:
        /*00f0*/ 	.word	0x00000008
.L_59:


//--------------------- .nv.info._Z19countNeighborsNaivePfS_S_Piif --------------------------
	.section	.nv.info._Z19countNeighborsNaivePfS_S_Piif,"",@"SHT_CUDA_INFO"
	.sectionflags	@""
	.align	4


	//----- nvinfo : EIATTR_CUDA_API_VERSION
	.align		4
        /*0000*/ 	.byte	0x04, 0x37
        /*0002*/ 	.short	(.L_61 - .L_60)
.L_60:
        /*0004*/ 	.word	0x00000082


	//----- nvinfo : EIATTR_KPARAM_INFO
	.align		4
.L_61:
        /*0008*/ 	.byte	0x04, 0x17
        /*000a*/ 	.short	(.L_63 - .L_62)
.L_62:
        /*000c*/ 	.word	0x00000000
        /*0010*/ 	.short	0x0005
        /*0012*/ 	.short	0x0024
        /*0014*/ 	.byte	0x00, 0xf0, 0x11, 0x00


	//----- nvinfo : EIATTR_KPARAM_INFO
	.align		4
.L_63:
        /*0018*/ 	.byte	0x04, 0x17
        /*001a*/ 	.short	(.L_65 - .L_64)
.L_64:
        /*001c*/ 	.word	0x00000000
        /*0020*/ 	.short	0x0004
        /*0022*/ 	.short	0x0020
        /*0024*/ 	.byte	0x00, 0xf0, 0x11, 0x00


	//----- nvinfo : EIATTR_KPARAM_INFO
	.align		4
.L_65:
        /*0028*/ 	.byte	0x04, 0x17
        /*002a*/ 	.short	(.L_67 - .L_66)
.L_66:
        /*002c*/ 	.word	0x00000000
        /*0030*/ 	.short	0x0003
        /*0032*/ 	.short	0x0018
        /*0034*/ 	.byte	0x00, 0xf5, 0x21, 0x00


	//----- nvinfo : EIATTR_KPARAM_INFO
	.align		4
.L_67:
        /*0038*/ 	.byte	0x04, 0x17
        /*003a*/ 	.short	(.L_69 - .L_68)
.L_68:
        /*003c*/ 	.word	0x00000000
        /*0040*/ 	.short	0x0002
        /*0042*/ 	.short	0x0010
        /*0044*/ 	.byte	0x00, 0xf5, 0x21, 0x00


	//----- nvinfo : EIATTR_KPARAM_INFO
	.align		4
.L_69:
        /*0048*/ 	.byte	0x04, 0x17
        /*004a*/ 	.short	(.L_71 - .L_70)
.L_70:
        /*004c*/ 	.word	0x00000000
        /*0050*/ 	.short	0x0001
        /*0052*/ 	.short	0x0008
        /*0054*/ 	.byte	0x00, 0xf5, 0x21, 0x00


	//----- nvinfo : EIATTR_KPARAM_INFO
	.align		4
.L_71:
        /*0058*/ 	.byte	0x04, 0x17
        /*005a*/ 	.short	(.L_73 - .L_72)
.L_72:
        /*005c*/ 	.word	0x00000000
        /*0060*/ 	.short	0x0000
        /*0062*/ 	.short	0x0000
        /*0064*/ 	.byte	0x00, 0xf5, 0x21, 0x00


	//----- nvinfo : EIATTR_SPARSE_MMA_MASK
	.align		4
.L_73:
        /*0068*/ 	.byte	0x03, 0x50
        /*006a*/ 	.short	0x0000


	//----- nvinfo : EIATTR_MAXREG_COUNT
	.align		4
        /*006c*/ 	.byte	0x03, 0x1b
        /*006e*/ 	.short	0x00ff


	//----- nvinfo : EIATTR_MERCURY_ISA_VERSION
	.align		4
        /*0070*/ 	.byte	0x03, 0x5f
        /*0072*/ 	.short	0x0101


	//----- nvinfo : EIATTR_VRC_CTA_INIT_COUNT
	.align		4
        /*0074*/ 	.byte	0x02, 0x4a
	.zero		1
	.zero		1


	//----- nvinfo : EIATTR_EXIT_INSTR_OFFSETS
	.align		4
        /*0078*/ 	.byte	0x04, 0x1c
        /*007a*/ 	.short	(.L_75 - .L_74)


	//   ....[0]....
.L_74:
        /*007c*/ 	.word	0x00000070


	//   ....[1]....
        /*0080*/ 	.word	0x000021b0


	//----- nvinfo : EIATTR_CRS_STACK_SIZE
	.align		4
.L_75:
        /*0084*/ 	.byte	0x04, 0x1e
        /*0086*/ 	.short	(.L_77 - .L_76)
.L_76:
        /*0088*/ 	.word	0x00000000


	//----- nvinfo : EIATTR_CBANK_PARAM_SIZE
	.align		4
.L_77:
        /*008c*/ 	.byte	0x03, 0x19
        /*008e*/ 	.short	0x0028


	//----- nvinfo : EIATTR_PARAM_CBANK
	.align		4
        /*0090*/ 	.byte	0x04, 0x0a
        /*0092*/ 	.short	(.L_79 - .L_78)
	.align		4
.L_78:
        /*0094*/ 	.word	index@(.nv.constant0._Z19countNeighborsNaivePfS_S_Piif)
        /*0098*/ 	.short	0x0380
        /*009a*/ 	.short	0x0028


	//----- nvinfo : EIATTR_SW_WAR
	.align		4
.L_79:
        /*009c*/ 	.byte	0x04, 0x36
        /*009e*/ 	.short	(.L_81 - .L_80)
.L_80:
        /*00a0*/ 	.word	0x00000008
.L_81:


//--------------------- .nv.info._Z14findCellBoundsPiS_S_ii --------------------------
	.section	.nv.info._Z14findCellBoundsPiS_S_ii,"",@"SHT_CUDA_INFO"
	.sectionflags	@""
	.align	4


	//----- nvinfo : EIATTR_CUDA_API_VERSION
	.align		4
        /*0000*/ 	.byte	0x04, 0x37
        /*0002*/ 	.short	(.L_83 - .L_82)
.L_82:
        /*0004*/ 	.word	0x00000082


	//----- nvinfo : EIATTR_KPARAM_INFO
	.align		4
.L_83:
        /*0008*/ 	.byte	0x04, 0x17
        /*000a*/ 	.short	(.L_85 - .L_84)
.L_84:
        /*000c*/ 	.word	0x00000000
        /*0010*/ 	.short	0x0004
        /*0012*/ 	.short	0x001c
        /*0014*/ 	.byte	0x00, 0xf0, 0x11, 0x00


	//----- nvinfo : EIATTR_KPARAM_INFO
	.align		4
.L_85:
        /*0018*/ 	.byte	0x04, 0x17
        /*001a*/ 	.short	(.L_87 - .L_86)
.L_86:
        /*001c*/ 	.word	0x00000000
        /*0020*/ 	.short	0x0003
        /*0022*/ 	.short	0x0018
        /*0024*/ 	.byte	0x00, 0xf0, 0x11, 0x00


	//----- nvinfo : EIATTR_KPARAM_INFO
	.align		4
.L_87:
        /*0028*/ 	.byte	0x04, 0x17
        /*002a*/ 	.short	(.L_89 - .L_88)
.L_88:
        /*002c*/ 	.word	0x00000000
        /*0030*/ 	.short	0x0002
        /*0032*/ 	.short	0x0010
        /*0034*/ 	.byte	0x00, 0xf5, 0x21, 0x00


	//----- nvinfo : EIATTR_KPARAM_INFO
	.align		4
.L_89:
        /*0038*/ 	.byte	0x04, 0x17
        /*003a*/ 	.short	(.L_91 - .L_90)
.L_90:
        /*003c*/ 	.word	0x00000000
        /*0040*/ 	.short	0x0001
        /*0042*/ 	.short	0x0008
        /*0044*/ 	.byte	0x00, 0xf5, 0x21, 0x00


	//----- nvinfo : EIATTR_KPARAM_INFO
	.align		4
.L_91:
        /*0048*/ 	.byte	0x04, 0x17
        /*004a*/ 	.short	(.L_93 - .L_92)
.L_92:
        /*004c*/ 	.word	0x00000000
        /*0050*/ 	.short	0x0000
        /*0052*/ 	.short	0x0000
        /*0054*/ 	.byte	0x00, 0xf5, 0x21, 0x00


	//----- nvinfo : EIATTR_SPARSE_MMA_MASK
	.align		4
.L_93:
        /*0058*/ 	.byte	0x03, 0x50
        /*005a*/ 	.short	0x0000


	//----- nvinfo : EIATTR_MAXREG_COUNT
	.align		4
        /*005c*/ 	.byte	0x03, 0x1b
        /*005e*/ 	.short	0x00ff


	//----- nvinfo : EIATTR_MERCURY_ISA_VERSION
	.align		4
        /*0060*/ 	.byte	0x03, 0x5f
        /*0062*/ 	.short	0x0101


	//----- nvinfo : EIATTR_VRC_CTA_INIT_COUNT
	.align		4
        /*0064*/ 	.byte	0x02, 0x4a
	.zero		1
	.zero		1


	//----- nvinfo : EIATTR_EXIT_INSTR_OFFSETS
	.align		4
        /*0068*/ 	.byte	0x04, 0x1c
        /*006a*/ 	.short	(.L_95 - .L_94)


	//   ....[0]....
.L_94:
        /*006c*/ 	.word	0x00000070


	//   ....[1]....
        /*0070*/ 	.word	0x00000200


	//   ....[2]....
        /*0074*/ 	.word	0x00000260


	//----- nvinfo : EIATTR_CRS_STACK_SIZE
	.align		4
.L_95:
        /*0078*/ 	.byte	0x04, 0x1e
        /*007a*/ 	.short	(.L_97 - .L_96)
.L_96:
        /*007c*/ 	.word	0x00000000


	//----- nvinfo : EIATTR_CBANK_PARAM_SIZE
	.align		4
.L_97:
        /*0080*/ 	.byte	0x03, 0x19
        /*0082*/ 	.short	0x0020


	//----- nvinfo : EIATTR_PARAM_CBANK
	.align		4
        /*0084*/ 	.byte	0x04, 0x0a
        /*0086*/ 	.short	(.L_99 - .L_98)
	.align		4
.L_98:
        /*0088*/ 	.word	index@(.nv.constant0._Z14findCellBoundsPiS_S_ii)
        /*008c*/ 	.short	0x0380
        /*008e*/ 	.short	0x0020


	//----- nvinfo : EIATTR_SW_WAR
	.align		4
.L_99:
        /*0090*/ 	.byte	0x04, 0x36
        /*0092*/ 	.short	(.L_101 - .L_100)
.L_100:
        /*0094*/ 	.word	0x00000008
.L_101:


//--------------------- .nv.info._Z13computeHashesPfS_S_PiS0_ifi --------------------------
	.section	.nv.info._Z13computeHashesPfS_S_PiS0_ifi,"",@"SHT_CUDA_INFO"
	.sectionflags	@""
	.align	4


	//----- nvinfo : EIATTR_CUDA_API_VERSION
	.align		4
        /*0000*/ 	.byte	0x04, 0x37
        /*0002*/ 	.short	(.L_103 - .L_102)
.L_102:
        /*0004*/ 	.word	0x00000082


	//----- nvinfo : EIATTR_KPARAM_INFO
	.align		4
.L_103:
        /*0008*/ 	.byte	0x04, 0x17
        /*000a*/ 	.short	(.L_105 - .L_104)
.L_104:
        /*000c*/ 	.word	0x00000000
        /*0010*/ 	.short	0x0007
        /*0012*/ 	.short	0x0030
        /*0014*/ 	.byte	0x00, 0xf0, 0x11, 0x00


	//----- nvinfo : EIATTR_KPARAM_INFO
	.align		4
.L_105:
        /*0018*/ 	.byte	0x04, 0x17
        /*001a*/ 	.short	(.L_107 - .L_106)
.L_106:
        /*001c*/ 	.word	0x00000000
        /*0020*/ 	.short	0x0006
        /*0022*/ 	.short	0x002c
        /*0024*/ 	.byte	0x00, 0xf0, 0x11, 0x00


	//----- nvinfo : EIATTR_KPARAM_INFO
	.align		4
.L_107:
        /*0028*/ 	.byte	0x04, 0x17
        /*002a*/ 	.short	(.L_109 - .L_108)
.L_108:
        /*002c*/ 	.word	0x00000000
        /*0030*/ 	.short	0x0005
        /*0032*/ 	.short	0x0028
        /*0034*/ 	.byte	0x00, 0xf0, 0x11, 0x00


	//----- nvinfo : EIATTR_KPARAM_INFO
	.align		4
.L_109:
        /*0038*/ 	.byte	0x04, 0x17
        /*003a*/ 	.short	(.L_111 - .L_110)
.L_110:
        /*003c*/ 	.word	0x00000000
        /*0040*/ 	.short	0x0004
        /*0042*/ 	.short	0x0020
        /*0044*/ 	.byte	0x00, 0xf5, 0x21, 0x00


	//----- nvinfo : EIATTR_KPARAM_INFO
	.align		4
.L_111:
        /*0048*/ 	.byte	0x04, 0x17
        /*004a*/ 	.short	(.L_113 - .L_112)
.L_112:
        /*004c*/ 	.word	0x00000000
        /*0050*/ 	.short	0x0003
        /*0052*/ 	.short	0x0018
        /*0054*/ 	.byte	0x00, 0xf5, 0x21, 0x00


	//----- nvinfo : EIATTR_KPARAM_INFO
	.align		4
.L_113:
        /*0058*/ 	.byte	0x04, 0x17
        /*005a*/ 	.short	(.L_115 - .L_114)
.L_114:
        /*005c*/ 	.word	0x00000000
        /*0060*/ 	.short	0x0002
        /*0062*/ 	.short	0x0010
        /*0064*/ 	.byte	0x00, 0xf5, 0x21, 0x00


	//----- nvinfo : EIATTR_KPARAM_INFO
	.align		4
.L_115:
        /*0068*/ 	.byte	0x04, 0x17
        /*006a*/ 	.short	(.L_117 - .L_116)
.L_116:
        /*006c*/ 	.word	0x00000000
        /*0070*/ 	.short	0x0001
        /*0072*/ 	.short	0x0008
        /*0074*/ 	.byte	0x00, 0xf5, 0x21, 0x00


	//----- nvinfo : EIATTR_KPARAM_INFO
	.align		4
.L_117:
        /*0078*/ 	.byte	0x04, 0x17
        /*007a*/ 	.short	(.L_119 - .L_118)
.L_118:
        /*007c*/ 	.word	0x00000000
        /*0080*/ 	.short	0x0000
        /*0082*/ 	.short	0x0000
        /*0084*/ 	.byte	0x00, 0xf5, 0x21, 0x00


	//----- nvinfo : EIATTR_SPARSE_MMA_MASK
	.align		4
.L_119:
        /*0088*/ 	.byte	0x03, 0x50
        /*008a*/ 	.short	0x0000


	//----- nvinfo : EIATTR_MAXREG_COUNT
	.align		4
        /*008c*/ 	.byte	0x03, 0x1b
        /*008e*/ 	.short	0x00ff


	//----- nvinfo : EIATTR_MERCURY_ISA_VERSION
	.align		4
        /*0090*/ 	.byte	0x03, 0x5f
        /*0092*/ 	.short	0x0101


	//----- nvinfo : EIATTR_VRC_CTA_INIT_COUNT
	.align		4
        /*0094*/ 	.byte	0x02, 0x4a
	.zero		1
	.zero		1


	//----- nvinfo : EIATTR_EXIT_INSTR_OFFSETS
	.align		4
        /*0098*/ 	.byte	0x04, 0x1c
        /*009a*/ 	.short	(.L_121 - .L_120)


	//   ....[0]....
.L_120:
        /*009c*/ 	.word	0x00000070


	//   ....[1]....
        /*00a0*/ 	.word	0x00000540


	//----- nvinfo : EIATTR_CRS_STACK_SIZE
	.align		4
.L_121:
        /*00a4*/ 	.byte	0x04, 0x1e
        /*00a6*/ 	.short	(.L_123 - .L_122)
.L_122:
        /*00a8*/ 	.word	0x00000000


	//----- nvinfo : EIATTR_CBANK_PARAM_SIZE
	.align		4
.L_123:
        /*00ac*/ 	.byte	0x03, 0x19
        /*00ae*/ 	.short	0x0034


	//----- nvinfo : EIATTR_PARAM_CBANK
	.align		4
        /*00b0*/ 	.byte	0x04, 0x0a
        /*00b2*/ 	.short	(.L_125 - .L_124)
	.align		4
.L_124:
        /*00b4*/ 	.word	index@(.nv.constant0._Z13computeHashesPfS_S_PiS0_ifi)
        /*00b8*/ 	.short	0x0380
        /*00ba*/ 	.short	0x0034


	//----- nvinfo : EIATTR_SW_WAR
	.align		4
.L_125:
        /*00bc*/ 	.byte	0x04, 0x36
        /*00be*/ 	.short	(.L_127 - .L_126)
.L_126:
        /*00c0*/ 	.word	0x00000008
.L_127:


//--------------------- .nv.callgraph             --------------------------
	.section	.nv.callgraph,"",@"SHT_CUDA_CALLGRAPH"
	.align	4
	.sectionentsize	8
	.align		4
        /*0000*/ 	.word	0x00000000
	.align		4
        /*0004*/ 	.word	0xffffffff
	.align		4
        /*0008*/ 	.word	0x00000000
	.align		4
        /*000c*/ 	.word	0xfffffffe
	.align		4
        /*0010*/ 	.word	0x00000000
	.align		4
        /*0014*/ 	.word	0xfffffffd
	.align		4
        /*0018*/ 	.word	0x00000000
	.align		4
        /*001c*/ 	.word	0xfffffffc


//--------------------- .text._Z25countNeighborsSpatialHashPfS_S_PiS0_S0_S0_iffi --------------------------
	.section	.text._Z25countNeighborsSpatialHashPfS_S_PiS0_S0_S0_iffi,"ax",@progbits
	.align	128
        .global         _Z25countNeighborsSpatialHashPfS_S_PiS0_S0_S0_iffi
        .type           _Z25countNeighborsSpatialHashPfS_S_PiS0_S0_S0_iffi,@function
        .size           _Z25countNeighborsSpatialHashPfS_S_PiS0_S0_S0_iffi,(.L_x_76 - _Z25countNeighborsSpatialHashPfS_S_PiS0_S0_S0_iffi)
        .other          _Z25countNeighborsSpatialHashPfS_S_PiS0_S0_S0_iffi,@"STO_CUDA_ENTRY STV_DEFAULT"
_Z25countNeighborsSpatialHashPfS_S_PiS0_S0_S0_iffi:
.text._Z25countNeighborsSpatialHashPfS_S_PiS0_S0_S0_iffi:
[----:B------:R-:W-:Y:S01]  /*0000*/  LDC R1, c[0x0][0x37c] ;  /* 0x0000df00ff017b82 */ /* 0x000fe20000000800 */
[----:B------:R-:W0:Y:S07]  /*0010*/  S2R R3, SR_TID.X ;  /* 0x0000000000037919 */ /* 0x000e2e0000002100 */
[----:B------:R-:W0:Y:S01]  /*0020*/  S2UR UR4, SR_CTAID.X ;  /* 0x00000000000479c3 */ /* 0x000e220000002500 */
[----:B------:R-:W1:Y:S07]  /*0030*/  LDCU UR5, c[0x0][0x3b8] ;  /* 0x00007700ff0577ac */ /* 0x000e6e0008000800 */
[----:B------:R-:W0:Y:S02]  /*0040*/  LDC R0, c[0x0][0x360] ;  /* 0x0000d800ff007b82 */ /* 0x000e240000000800 */
[----:B0-----:R-:W-:-:S05]  /*0050*/  IMAD R0, R0, UR4, R3 ;  /* 0x0000000400007c24 */ /* 0x001fca000f8e0203 */
[----:B-1----:R-:W-:-:S13]  /*0060*/  ISETP.GE.AND P0, PT, R0, UR5, PT ;  /* 0x0000000500007c0c */ /* 0x002fda000bf06270 */
[----:B------:R-:W-:Y:S05]  /*0070*/  @P0 EXIT ;  /* 0x000000000000094d */ /* 0x000fea0003800000 */
[----:B------:R-:W0:Y:S01]  /*0080*/  LDC.64 R10, c[0x0][0x380] ;  /* 0x0000e000ff0a7b82 */ /* 0x000e220000000a00 */
[----:B------:R-:W1:Y:S07]  /*0090*/  LDCU.64 UR8, c[0x0][0x358] ;  /* 0x00006b00ff0877ac */ /* 0x000e6e0008000a00 */
[----:B------:R-:W2:Y:S08]  /*00a0*/  LDC.64 R12, c[0x0][0x388] ;  /* 0x0000e200ff0c7b82 */ /* 0x000eb00000000a00 */
[----:B------:R-:W3:Y:S01]  /*00b0*/  LDC.64 R14, c[0x0][0x390] ;  /* 0x0000e400ff0e7b82 */ /* 0x000ee20000000a00 */
[----:B0-----:R-:W-:-:S07]  /*00c0*/  IMAD.WIDE R10, R0, 0x4, R10 ;  /* 0x00000004000a7825 */ /* 0x001fce00078e020a */
[----:B------:R-:W0:Y:S01]  /*00d0*/  LDC.64 R18, c[0x0][0x3c0] ;  /* 0x0000f000ff127b82 */ /* 0x000e220000000a00 */
[----:B-1----:R-:W4:Y:S01]  /*00e0*/  LDG.E R2, desc[UR8][R10.64] ;  /* 0x000000080a027981 */ /* 0x002f22000c1e1900 */
[----:B--2---:R-:W-:-:S05]  /*00f0*/  IMAD.WIDE R12, R0, 0x4, R12 ;  /* 0x00000004000c7825 */ /* 0x004fca00078e020c */
[----:B------:R1:W5:Y:S01]  /*0100*/  LDG.E R3, desc[UR8][R12.64] ;  /* 0x000000080c037981 */ /* 0x000362000c1e1900 */
[----:B---3--:R-:W-:-:S05]  /*0110*/  IMAD.WIDE R14, R0, 0x4, R14 ;  /* 0x00000004000e7825 */ /* 0x008fca00078e020e */
[----:B------:R1:W5:Y:S01]  /*0120*/  LDG.E R4, desc[UR8][R14.64] ;  /* 0x000000080e047981 */ /* 0x000362000c1e1900 */
[----:B0-----:R-:W0:Y:S01]  /*0130*/  MUFU.RCP R17, R18 ;  /* 0x0000001200117308 */ /* 0x001e220000001000 */
[----:B------:R-:W-:-:S05]  /*0140*/  I2FP.F32.S32 R9, R19 ;  /* 0x0000001300097245 */ /* 0x000fca0000201400 */
[-C--:B------:R-:W-:Y:S01]  /*0150*/  FMUL R9, R9, R18.reuse ;  /* 0x0000001209097220 */ /* 0x080fe20000400000 */
[----:B------:R-:W2:Y:S01]  /*0160*/  LDC R7, c[0x0][0x3c0] ;  /* 0x0000f000ff077b82 */ /* 0x000ea20000000800 */
[----:B0-----:R-:W-:-:S04]  /*0170*/  FFMA R6, R17, -R18, 1 ;  /* 0x3f80000011067423 */ /* 0x001fc80000000812 */
[----:B------:R-:W-:Y:S01]  /*0180*/  FFMA R6, R17, R6, R17 ;  /* 0x0000000611067223 */ /* 0x000fe20000000011 */
[----:B------:R-:W-:Y:S01]  /*0190*/  BSSY.RECONVERGENT B0, `(.L_x_0) ;  /* 0x000000a000007945 */ /* 0x000fe20003800200 */
[----:B----4-:R-:W-:-:S04]  /*01a0*/  FFMA R5, R9, 0.5, R2 ;  /* 0x3f00000009057823 */ /* 0x010fc80000000002 */
[----:B------:R-:W0:Y:S01]  /*01b0*/  FCHK P0, R5, R18 ;  /* 0x0000001205007302 */ /* 0x000e220000000000 */
[----:B------:R-:W-:-:S04]  /*01c0*/  FFMA R11, R5, R6, RZ ;  /* 0x00000006050b7223 */ /* 0x000fc800000000ff */
[----:B------:R-:W-:-:S04]  /*01d0*/  FFMA R8, R11, -R18, R5 ;  /* 0x800000120b087223 */ /* 0x000fc80000000005 */
[----:B------:R-:W-:Y:S01]  /*01e0*/  FFMA R8, R6, R8, R11 ;  /* 0x0000000806087223 */ /* 0x000fe2000000000b */
[----:B012---:R-:W-:Y:S06]  /*01f0*/  @!P0 BRA `(.L_x_1) ;  /* 0x00000000000c8947 */ /* 0x007fec0003800000 */
[----:B------:R-:W-:Y:S02]  /*0200*/  MOV R8, R5 ;  /* 0x0000000500087202 */ /* 0x000fe40000000f00 */
[----:B------:R-:W-:-:S07]  /*0210*/  MOV R10, 0x230 ;  /* 0x00000230000a7802 */ /* 0x000fce0000000f00 */
[----:B-----5:R-:W-:Y:S05]  /*0220*/  CALL.REL.NOINC `($__internal_0_$__cuda_sm3x_div_rn_noftz_f32_slowpath) ;  /* 0x0000001800e87944 */ /* 0x020fea0003c00000 */
.L_x_1:
[----:B------:R-:W-:Y:S05]  /*0230*/  BSYNC.RECONVERGENT B0 ;  /* 0x0000000000007941 */ /* 0x000fea0003800200 */
.L_x_0:
[----:B------:R-:W0:Y:S01]  /*0240*/  LDC R12, c[0x0][0x3c0] ;  /* 0x0000f000ff0c7b82 */ /* 0x000e220000000800 */
[----:B-----5:R-:W-:Y:S01]  /*0250*/  FFMA R11, R9, 0.5, R3 ;  /* 0x3f000000090b7823 */ /* 0x020fe20000000003 */
[----:B------:R-:W-:Y:S01]  /*0260*/  F2I.FLOOR.NTZ R5, R8 ;  /* 0x0000000800057305 */ /* 0x000fe20000207100 */
[----:B------:R-:W-:Y:S07]  /*0270*/  BSSY.RECONVERGENT B0, `(.L_x_2) ;  /* 0x000000d000007945 */ /* 0x000fee0003800200 */
[----:B0-----:R-:W0:Y:S08]  /*0280*/  MUFU.RCP R13, R12 ;  /* 0x0000000c000d7308 */ /* 0x001e300000001000 */
[----:B------:R-:W1:Y:S01]  /*0290*/  FCHK P0, R11, R12 ;  /* 0x0000000c0b007302 */ /* 0x000e620000000000 */
[----:B0-----:R-:W-:-:S04]  /*02a0*/  FFMA R6, R13, -R12, 1 ;  /* 0x3f8000000d067423 */ /* 0x001fc8000000080c */
[----:B------:R-:W-:-:S04]  /*02b0*/  FFMA R6, R13, R6, R13 ;  /* 0x000000060d067223 */ /* 0x000fc8000000000d */
[----:B------:R-:W-:-:S04]  /*02c0*/  FFMA R10, R6, R11, RZ ;  /* 0x0000000b060a7223 */ /* 0x000fc800000000ff */
[----:B------:R-:W-:-:S04]  /*02d0*/  FFMA R13, R10, -R12, R11 ;  /* 0x8000000c0a0d7223 */ /* 0x000fc8000000000b */
[----:B------:R-:W-:Y:S01]  /*02e0*/  FFMA R6, R6, R13, R10 ;  /* 0x0000000d06067223 */ /* 0x000fe2000000000a */
[----:B-1----:R-:W-:Y:S06]  /*02f0*/  @!P0 BRA `(.L_x_3) ;  /* 0x0000000000108947 */ /* 0x002fec0003800000 */
[----:B------:R-:W-:Y:S02]  /*0300*/  MOV R8, R11 ;  /* 0x0000000b00087202 */ /* 0x000fe40000000f00 */
[----:B------:R-:W-:-:S07]  /*0310*/  MOV R10, 0x330 ;  /* 0x00000330000a7802 */ /* 0x000fce0000000f00 */
[----:B------:R-:W-:Y:S05]  /*0320*/  CALL.REL.NOINC `($__internal_0_$__cuda_sm3x_div_rn_noftz_f32_slowpath) ;  /* 0x0000001800a87944 */ /* 0x000fea0003c00000 */
[----:B------:R-:W-:-:S07]  /*0330*/  MOV R6, R8 ;  /* 0x0000000800067202 */ /* 0x000fce0000000f00 */
.L_x_3:
[----:B------:R-:W-:Y:S05]  /*0340*/  BSYNC.RECONVERGENT B0 ;  /* 0x0000000000007941 */ /* 0x000fea0003800200 */
.L_x_2:
[----:B------:R-:W0:Y:S01]  /*0350*/  LDC R12, c[0x0][0x3c0] ;  /* 0x0000f000ff0c7b82 */ /* 0x000e220000000800 */
[----:B------:R-:W-:Y:S01]  /*0360*/  FFMA R9, R9, 0.5, R4 ;  /* 0x3f00000009097823 */ /* 0x000fe20000000004 */
        /* <DEDUP_REMOVED lines=14> */
.L_x_5:
[----:B------:R-:W-:Y:S05]  /*0450*/  BSYNC.RECONVERGENT B0 ;  /* 0x0000000000007941 */ /* 0x000fea0003800200 */
.L_x_4:
[----:B------:R-:W0:Y:S01]  /*0460*/  LDC R9, c[0x0][0x3bc] ;  /* 0x0000ef00ff097b82 */ /* 0x000e220000000800 */
[----:B------:R1:W2:Y:S01]  /*0470*/  F2I.FLOOR.NTZ R7, R10 ;  /* 0x0000000a00077305 */ /* 0x0002a20000207100 */
[----:B------:R-:W-:Y:S01]  /*0480*/  HFMA2 R8, -RZ, RZ, 0, 0 ;  /* 0x00000000ff087431 */ /* 0x000fe200000001ff */
[----:B------:R-:W-:Y:S01]  /*0490*/  UMOV UR4, 0xffffffff ;  /* 0xffffffff00047882 */ /* 0x000fe20000000000 */
[----:B012---:R-:W-:-:S07]  /*04a0*/  FMUL R9, R9, R9 ;  /* 0x0000000909097220 */ /* 0x007fce0000400000 */
.L_x_17:
[----:B------:R-:W0:Y:S01]  /*04b0*/  LDCU UR5, c[0x0][0x3c4] ;  /* 0x00007880ff0577ac */ /* 0x000e220008000800 */
[----:B------:R-:W-:Y:S01]  /*04c0*/  IADD3 R10, PT, PT, R7, UR4, RZ ;  /* 0x00000004070a7c10 */ /* 0x000fe2000fffe0ff */
[----:B------:R-:W-:-:S04]  /*04d0*/  UIADD3 UR4, UPT, UPT, UR4, 0x1, URZ ;  /* 0x0000000104047890 */ /* 0x000fc8000fffe0ff */
[----:B------:R-:W-:Y:S01]  /*04e0*/  UISETP.NE.AND UP0, UPT, UR4, 0x2, UPT ;  /* 0x000000020400788c */ /* 0x000fe2000bf05270 */
[----:B0-----:R-:W-:Y:S01]  /*04f0*/  ISETP.GE.AND P0, PT, R10, UR5, PT ;  /* 0x000000050a007c0c */ /* 0x001fe2000bf06270 */
[----:B------:R-:W-:-:S03]  /*0500*/  UMOV UR5, 0xffffffff ;  /* 0xffffffff00057882 */ /* 0x000fc60000000000 */
[----:B------:R-:W-:-:S13]  /*0510*/  ISETP.LT.OR P0, PT, R10, RZ, P0 ;  /* 0x000000ff0a00720c */ /* 0x000fda0000701670 */
.L_x_16:
[----:B------:R-:W0:Y:S01]  /*0520*/  LDCU UR6, c[0x0][0x3c4] ;  /* 0x00007880ff0677ac */ /* 0x000e220008000800 */
[----:B------:R-:W-:Y:S01]  /*0530*/  IADD3 R11, PT, PT, R6, UR5, RZ ;  /* 0x00000005060b7c10 */ /* 0x000fe2000fffe0ff */
[----:B------:R-:W-:-:S04]  /*0540*/  UIADD3 UR5, UPT, UPT, UR5, 0x1, URZ ;  /* 0x0000000105057890 */ /* 0x000fc8000fffe0ff */
[----:B------:R-:W-:Y:S01]  /*0550*/  UISETP.NE.AND UP1, UPT, UR5, 0x2, UPT ;  /* 0x000000020500788c */ /* 0x000fe2000bf25270 */
[----:B0-----:R-:W-:-:S04]  /*0560*/  ISETP.GE.AND P1, PT, R11, UR6, PT ;  /* 0x000000060b007c0c */ /* 0x001fc8000bf26270 */
[----:B------:R-:W-:Y:S01]  /*0570*/  ISETP.LT.OR P1, PT, R11, RZ, P1 ;  /* 0x000000ff0b00720c */ /* 0x000fe20000f21670 */
[----:B------:R-:W-:Y:S01]  /*0580*/  IMAD R11, R10, UR6, R11 ;  /* 0x000000060a0b7c24 */ /* 0x000fe2000f8e020b */
[----:B------:R-:W-:-:S11]  /*0590*/  UMOV UR6, 0xffffffff ;  /* 0xffffffff00067882 */ /* 0x000fd60000000000 */
.L_x_15:
[----:B------:R-:W0:Y:S01]  /*05a0*/  LDCU UR7, c[0x0][0x3c4] ;  /* 0x00007880ff0777ac */ /* 0x000e220008000800 */
[----:B------:R-:W-:Y:S01]  /*05b0*/  IADD3 R16, PT, PT, R5, UR6, RZ ;  /* 0x0000000605107c10 */ /* 0x000fe2000fffe0ff */
[----:B------:R-:W-:Y:S01]  /*05c0*/  BSSY.RECONVERGENT B0, `(.L_x_6) ;  /* 0x0000179000007945 */ /* 0x000fe20003800200 */
[----:B------:R-:W-:-:S04]  /*05d0*/  UIADD3 UR6, UPT, UPT, UR6, 0x1, URZ ;  /* 0x0000000106067890 */ /* 0x000fc8000fffe0ff */
[----:B------:R-:W-:Y:S01]  /*05e0*/  UISETP.NE.AND UP2, UPT, UR6, 0x2, UPT ;  /* 0x000000020600788c */ /* 0x000fe2000bf45270 */
[----:B0-----:R-:W-:-:S04]  /*05f0*/  ISETP.GE.AND P2, PT, R16, UR7, PT ;  /* 0x0000000710007c0c */ /* 0x001fc8000bf46270 */
[----:B------:R-:W-:-:S04]  /*0600*/  ISETP.LT.OR P2, PT, R16, RZ, P2 ;  /* 0x000000ff1000720c */ /* 0x000fc80001741670 */
[----:B------:R-:W-:-:S13]  /*0610*/  PLOP3.LUT P2, PT, P0, P2, P1, 0xfe, 0x0 ;  /* 0x000000000000781c */ /* 0x000fda0000745f16 */
[----:B------:R-:W-:Y:S05]  /*0620*/  @P2 BRA `(.L_x_7) ;  /* 0x0000001400c82947 */ /* 0x000fea0003800000 */
[----:B------:R-:W0:Y:S01]  /*0630*/  LDC.64 R14, c[0x0][0x3a0] ;  /* 0x0000e800ff0e7b82 */ /* 0x000e220000000a00 */
[----:B------:R-:W-:-:S07]  /*0640*/  IMAD R17, R11, UR7, R16 ;  /* 0x000000070b117c24 */ /* 0x000fce000f8e0210 */
[----:B------:R-:W1:Y:S01]  /*0650*/  LDC.64 R12, c[0x0][0x3a8] ;  /* 0x0000ea00ff0c7b82 */ /* 0x000e620000000a00 */
[----:B0-----:R-:W-:-:S06]  /*0660*/  IMAD.WIDE R14, R17, 0x4, R14 ;  /* 0x00000004110e7825 */ /* 0x001fcc00078e020e */
[----:B------:R-:W2:Y:S01]  /*0670*/  LDG.E R14, desc[UR8][R14.64] ;  /* 0x000000080e0e7981 */ /* 0x000ea2000c1e1900 */
[----:B-1----:R-:W-:-:S06]  /*0680*/  IMAD.WIDE R12, R17, 0x4, R12 ;  /* 0x00000004110c7825 */ /* 0x002fcc00078e020c */
[----:B------:R-:W2:Y:S02]  /*0690*/  LDG.E R13, desc[UR8][R12.64] ;  /* 0x000000080c0d7981 */ /* 0x000ea4000c1e1900 */
[----:B--2---:R-:W-:-:S04]  /*06a0*/  ISETP.GE.AND P2, PT, R14, R13, PT ;  /* 0x0000000d0e00720c */ /* 0x004fc80003f46270 */
[----:B------:R-:W-:-:S13]  /*06b0*/  ISETP.LT.OR P2, PT, R14, RZ, P2 ;  /* 0x000000ff0e00720c */ /* 0x000fda0001741670 */
[----:B------:R-:W-:Y:S05]  /*06c0*/  @P2 BRA `(.L_x_7) ;  /* 0x0000001400a02947 */ /* 0x000fea0003800000 */
[----:B------:R-:W-:Y:S01]  /*06d0*/  MOV R12, R14 ;  /* 0x0000000e000c7202 */ /* 0x000fe20000000f00 */
[----:B------:R-:W-:Y:S03]  /*06e0*/  BSSY.RECONVERGENT B1, `(.L_x_8) ;  /* 0x00000b9000017945 */ /* 0x000fe60003800200 */
[CC--:B------:R-:W-:Y:S02]  /*06f0*/  IADD3 R14, PT, PT, -R13.reuse, R12.reuse, RZ ;  /* 0x0000000c0d0e7210 */ /* 0x0c0fe40007ffe1ff */
[----:B------:R-:W-:Y:S02]  /*0700*/  IADD3 R13, PT, PT, R13, -R12, RZ ;  /* 0x8000000c0d0d7210 */ /* 0x000fe40007ffe0ff */
[----:B------:R-:W-:-:S13]  /*0710*/  ISETP.GT.U32.AND P2, PT, R14, -0x8, PT ;  /* 0xfffffff80e00780c */ /* 0x000fda0003f44070 */
[----:B------:R-:W-:Y:S05]  /*0720*/  @P2 BRA `(.L_x_9) ;  /* 0x0000000800d02947 */ /* 0x000fea0003800000 */
[----:B------:R-:W0:Y:S01]  /*0730*/  LDC.64 R14, c[0x0][0x398] ;  /* 0x0000e600ff0e7b82 */ /* 0x000e220000000a00 */
[----:B------:R-:W-:-:S04]  /*0740*/  LOP3.LUT R20, R13, 0xfffffff8, RZ, 0xc0, !PT ;  /* 0xfffffff80d147812 */ /* 0x000fc800078ec0ff */
[----:B------:R-:W-:Y:S01]  /*0750*/  IADD3 R20, PT, PT, -R20, RZ, RZ ;  /* 0x000000ff14147210 */ /* 0x000fe20007ffe1ff */
[----:B0-----:R-:W-:-:S03]  /*0760*/  IMAD.WIDE.U32 R14, R12, 0x4, R14 ;  /* 0x000000040c0e7825 */ /* 0x001fc600078e000e */
[----:B------:R-:W-:-:S04]  /*0770*/  IADD3 R18, P2, PT, R14, 0x10, RZ ;  /* 0x000000100e127810 */ /* 0x000fc80007f5e0ff */
[----:B------:R-:W-:-:S09]  /*0780*/  IADD3.X R19, PT, PT, RZ, R15, RZ, P2, !PT ;  /* 0x0000000fff137210 */ /* 0x000fd200017fe4ff */
.L_x_10:
[----:B------:R-:W2:Y:S01]  /*0790*/  LDG.E R23, desc[UR8][R18.64+-0x10] ;  /* 0xfffff00812177981 */ /* 0x000ea2000c1e1900 */
[----:B------:R-:W0:Y:S03]  /*07a0*/  LDC.64 R16, c[0x0][0x388] ;  /* 0x0000e200ff107b82 */ /* 0x000e260000000a00 */
[----:B------:R-:W3:Y:S04]  /*07b0*/  LDG.E R15, desc[UR8][R18.64+-0xc] ;  /* 0xfffff408120f7981 */ /* 0x000ee8000c1e1900 */
[----:B------:R-:W4:Y:S01]  /*07c0*/  LDG.E R21, desc[UR8][R18.64+-0x8] ;  /* 0xfffff80812157981 */ /* 0x000f22000c1e1900 */
[----:B------:R-:W1:Y:S08]  /*07d0*/  LDC.64 R24, c[0x0][0x380] ;  /* 0x0000e000ff187b82 */ /* 0x000e700000000a00 */
[----:B------:R-:W5:Y:S08]  /*07e0*/  LDC.64 R34, c[0x0][0x380] ;  /* 0x0000e000ff227b82 */ /* 0x000f700000000a00 */
[----:B------:R-:W5:Y:S01]  /*07f0*/  LDC.64 R32, c[0x0][0x388] ;  /* 0x0000e200ff207b82 */ /* 0x000f620000000a00 */
[----:B--2---:R-:W-:-:S13]  /*0800*/  ISETP.NE.AND P5, PT, R23, R0, PT ;  /* 0x000000001700720c */ /* 0x004fda0003fa5270 */
[C---:B0-----:R-:W-:Y:S01]  /*0810*/  @P5 IMAD.WIDE R16, R23.reuse, 0x4, R16 ;  /* 0x0000000417105825 */ /* 0x041fe200078e0210 */
[----:B------:R-:W0:Y:S03]  /*0820*/  @P5 LDC.64 R26, c[0x0][0x390] ;  /* 0x0000e400ff1a5b82 */ /* 0x000e260000000a00 */
[C---:B-1----:R-:W-:Y:S02]  /*0830*/  @P5 IMAD.WIDE R24, R23.reuse, 0x4, R24 ;  /* 0x0000000417185825 */ /* 0x042fe400078e0218 */
[----:B------:R-:W2:Y:S04]  /*0840*/  @P5 LDG.E R16, desc[UR8][R16.64] ;  /* 0x0000000810105981 */ /* 0x000ea8000c1e1900 */
[----:B------:R-:W2:Y:S01]  /*0850*/  @P5 LDG.E R25, desc[UR8][R24.64] ;  /* 0x0000000818195981 */ /* 0x000ea2000c1e1900 */
[----:B0-----:R-:W-:-:S06]  /*0860*/  @P5 IMAD.WIDE R26, R23, 0x4, R26 ;  /* 0x00000004171a5825 */ /* 0x001fcc00078e021a */
[----:B------:R-:W2:Y:S01]  /*0870*/  @P5 LDG.E R27, desc[UR8][R26.64] ;  /* 0x000000081a1b5981 */ /* 0x000ea2000c1e1900 */
[----:B---3--:R-:W-:-:S13]  /*0880*/  ISETP.NE.AND P4, PT, R15, R0, PT ;  /* 0x000000000f00720c */ /* 0x008fda0003f85270 */
[----:B------:R-:W0:Y:S01]  /*0890*/  @P4 LDC.64 R30, c[0x0][0x390] ;  /* 0x0000e400ff1e4b82 */ /* 0x000e220000000a00 */
[----:B----4-:R-:W-:Y:S01]  /*08a0*/  ISETP.NE.AND P3, PT, R21, R0, PT ;  /* 0x000000001500720c */ /* 0x010fe20003f65270 */
[----:B-----5:R-:W-:-:S04]  /*08b0*/  @P4 IMAD.WIDE R34, R15, 0x4, R34 ;  /* 0x000000040f224825 */ /* 0x020fc800078e0222 */
[C---:B------:R-:W-:Y:S01]  /*08c0*/  @P4 IMAD.WIDE R32, R15.reuse, 0x4, R32 ;  /* 0x000000040f204825 */ /* 0x040fe200078e0220 */
[----:B------:R-:W3:Y:S04]  /*08d0*/  @P4 LDG.E R23, desc[UR8][R34.64] ;  /* 0x0000000822174981 */ /* 0x000ee8000c1e1900 */
[----:B------:R-:W4:Y:S01]  /*08e0*/  @P4 LDG.E R24, desc[UR8][R32.64] ;  /* 0x0000000820184981 */ /* 0x000f22000c1e1900 */
[----:B0-----:R-:W-:-:S04]  /*08f0*/  @P4 IMAD.WIDE R30, R15, 0x4, R30 ;  /* 0x000000040f1e4825 */ /* 0x001fc800078e021e */
[----:B--2---:R-:W-:Y:S02]  /*0900*/  @P5 FADD R14, -R3, R16 ;  /* 0x00000010030e5221 */ /* 0x004fe40000000100 */
[----:B------:R-:W0:Y:S02]  /*0910*/  LDC.64 R16, c[0x0][0x380] ;  /* 0x0000e000ff107b82 */ /* 0x000e240000000a00 */
[----:B------:R-:W-:Y:S01]  /*0920*/  @P5 FMUL R29, R14, R14 ;  /* 0x0000000e0e1d5220 */ /* 0x000fe20000400000 */
[----:B------:R-:W-:Y:S02]  /*0930*/  @P5 FADD R22, -R2, R25 ;  /* 0x0000001902165221 */ /* 0x000fe40000000100 */
[----:B------:R1:W2:Y:S02]  /*0940*/  @P4 LDG.E R25, desc[UR8][R30.64] ;  /* 0x000000081e194981 */ /* 0x0002a4000c1e1900 */
[----:B------:R-:W-:Y:S01]  /*0950*/  @P5 FFMA R22, R22, R22, R29 ;  /* 0x0000001616165223 */ /* 0x000fe2000000001d */
[----:B------:R-:W5:Y:S08]  /*0960*/  LDC.64 R14, c[0x0][0x388] ;  /* 0x0000e200ff0e7b82 */ /* 0x000f700000000a00 */
[----:B------:R-:W3:Y:S01]  /*0970*/  @P3 LDC.64 R28, c[0x0][0x390] ;  /* 0x0000e400ff1c3b82 */ /* 0x000ee20000000a00 */
[----:B0-----:R-:W-:-:S04]  /*0980*/  @P3 IMAD.WIDE R16, R21, 0x4, R16 ;  /* 0x0000000415103825 */ /* 0x001fc800078e0210 */
[----:B------:R-:W-:-:S03]  /*0990*/  @P5 FADD R27, -R4, R27 ;  /* 0x0000001b041b5221 */ /* 0x000fc60000000100 */
[----:B-1----:R-:W0:Y:S01]  /*09a0*/  LDC.64 R30, c[0x0][0x380] ;  /* 0x0000e000ff1e7b82 */ /* 0x002e220000000a00 */
[----:B-----5:R-:W-:-:S04]  /*09b0*/  @P3 IMAD.WIDE R14, R21, 0x4, R14 ;  /* 0x00000004150e3825 */ /* 0x020fc800078e020e */
[----:B---3--:R-:W-:Y:S02]  /*09c0*/  @P3 IMAD.WIDE R28, R21, 0x4, R28 ;  /* 0x00000004151c3825 */ /* 0x008fe400078e021c */
[----:B------:R1:W3:Y:S04]  /*09d0*/  @P3 LDG.E R14, desc[UR8][R14.64] ;  /* 0x000000080e0e3981 */ /* 0x0002e8000c1e1900 */
[----:B------:R-:W5:Y:S01]  /*09e0*/  LDG.E R21, desc[UR8][R18.64+-0x4] ;  /* 0xfffffc0812157981 */ /* 0x000f62000c1e1900 */
[----:B------:R-:W-:Y:S01]  /*09f0*/  @P5 FFMA R22, R27, R27, R22 ;  /* 0x0000001b1b165223 */ /* 0x000fe20000000016 */
[----:B----4-:R-:W-:Y:S02]  /*0a00*/  @P4 FADD R24, -R3, R24 ;  /* 0x0000001803184221 */ /* 0x010fe40000000100 */
[----:B------:R-:W4:Y:S01]  /*0a10*/  @P3 LDG.E R17, desc[UR8][R16.64] ;  /* 0x0000000810113981 */ /* 0x000f22000c1e1900 */
[----:B------:R-:W-:Y:S01]  /*0a20*/  @P4 FADD R23, -R2, R23 ;  /* 0x0000001702174221 */ /* 0x000fe20000000100 */
[----:B------:R-:W-:Y:S01]  /*0a30*/  FSETP.GEU.AND P6, PT, R22, R9, P5 ;  /* 0x000000091600720b */ /* 0x000fe20002fce000 */
[----:B------:R-:W0:Y:S01]  /*0a40*/  LDC.64 R26, c[0x0][0x380] ;  /* 0x0000e000ff1a7b82 */ /* 0x000e220000000a00 */
[----:B------:R-:W4:Y:S04]  /*0a50*/  LDG.E R22, desc[UR8][R18.64] ;  /* 0x0000000812167981 */ /* 0x000f28000c1e1900 */
[----:B------:R2:W4:Y:S04]  /*0a60*/  @P3 LDG.E R29, desc[UR8][R28.64] ;  /* 0x000000081c1d3981 */ /* 0x000528000c1e1900 */
[----:B------:R-:W4:Y:S01]  /*0a70*/  LDG.E R16, desc[UR8][R18.64+0x4] ;  /* 0x0000040812107981 */ /* 0x000f22000c1e1900 */
[----:B------:R-:W-:-:S04]  /*0a80*/  @P4 FMUL R24, R24, R24 ;  /* 0x0000001818184220 */ /* 0x000fc80000400000 */
[----:B-1----:R-:W-:Y:S01]  /*0a90*/  @P4 FFMA R15, R23, R23, R24 ;  /* 0x00000017170f4223 */ /* 0x002fe20000000018 */
[----:B--2---:R-:W-:-:S04]  /*0aa0*/  @P4 FADD R28, -R4, R25 ;  /* 0x00000019041c4221 */ /* 0x004fc80000000100 */
[----:B------:R-:W-:Y:S01]  /*0ab0*/  @P4 FFMA R28, R28, R28, R15 ;  /* 0x0000001c1c1c4223 */ /* 0x000fe2000000000f */
[C---:B------:R-:W-:Y:S02]  /*0ac0*/  @P5 IADD3 R15, PT, PT, R8.reuse, 0x1, RZ ;  /* 0x00000001080f5810 */ /* 0x040fe40007ffe0ff */
[----:B------:R-:W-:Y:S02]  /*0ad0*/  @P6 IADD3 R15, PT, PT, R8, RZ, RZ ;  /* 0x000000ff080f6210 */ /* 0x000fe40007ffe0ff */
[----:B------:R-:W-:Y:S02]  /*0ae0*/  FSETP.GEU.AND P6, PT, R28, R9, P4 ;  /* 0x000000091c00720b */ /* 0x000fe400027ce000 */
[----:B------:R-:W-:Y:S02]  /*0af0*/  @P5 MOV R8, R15 ;  /* 0x0000000f00085202 */ /* 0x000fe40000000f00 */
[----:B-----5:R-:W-:Y:S01]  /*0b00*/  ISETP.NE.AND P2, PT, R21, R0, PT ;  /* 0x000000001500720c */ /* 0x020fe20003f45270 */
[----:B---3--:R-:W-:-:S04]  /*0b10*/  @P3 FADD R14, -R3, R14 ;  /* 0x0000000e030e3221 */ /* 0x008fc80000000100 */
[----:B------:R-:W-:Y:S01]  /*0b20*/  @P3 FMUL R28, R14, R14 ;  /* 0x0000000e0e1c3220 */ /* 0x000fe20000400000 */
[----:B------:R-:W-:-:S03]  /*0b30*/  @P4 IADD3 R14, PT, PT, R8, 0x1, RZ ;  /* 0x00000001080e4810 */ /* 0x000fc60007ffe0ff */
[----:B------:R-:W-:Y:S02]  /*0b40*/  @P6 IADD3 R14, PT, PT, R8, RZ, RZ ;  /* 0x000000ff080e6210 */ /* 0x000fe40007ffe0ff */
[----:B----4-:R-:W-:Y:S02]  /*0b50*/  ISETP.NE.AND P6, PT, R22, R0, PT ;  /* 0x000000001600720c */ /* 0x010fe40003fc5270 */
[----:B0-----:R-:W-:Y:S01]  /*0b60*/  @P2 IMAD.WIDE R26, R21, 0x4, R26 ;  /* 0x00000004151a2825 */ /* 0x001fe200078e021a */
[----:B------:R-:W0:Y:S04]  /*0b70*/  @P2 LDC.64 R32, c[0x0][0x390] ;  /* 0x0000e400ff202b82 */ /* 0x000e280000000a00 */
[----:B------:R1:W2:Y:S01]  /*0b80*/  @P2 LDG.E R23, desc[UR8][R26.64] ;  /* 0x000000081a172981 */ /* 0x0002a2000c1e1900 */
[----:B------:R-:W-:-:S05]  /*0b90*/  @P4 MOV R8, R14 ;  /* 0x0000000e00084202 */ /* 0x000fca0000000f00 */
[----:B------:R-:W3:Y:S08]  /*0ba0*/  @P6 LDC.64 R14, c[0x0][0x390] ;  /* 0x0000e400ff0e6b82 */ /* 0x000ef00000000a00 */
[----:B-1----:R-:W1:Y:S01]  /*0bb0*/  LDC.64 R26, c[0x0][0x388] ;  /* 0x0000e200ff1a7b82 */ /* 0x002e620000000a00 */
[----:B------:R-:W-:Y:S01]  /*0bc0*/  @P3 FADD R17, -R2, R17 ;  /* 0x0000001102113221 */ /* 0x000fe20000000100 */
[----:B------:R-:W-:-:S03]  /*0bd0*/  @P3 FADD R29, -R4, R29 ;  /* 0x0000001d041d3221 */ /* 0x000fc60000000100 */
[----:B------:R-:W-:-:S04]  /*0be0*/  @P3 FFMA R28, R17, R17, R28 ;  /* 0x00000011111c3223 */ /* 0x000fc8000000001c */
[----:B------:R-:W-:Y:S01]  /*0bf0*/  @P3 FFMA R28, R29, R29, R28 ;  /* 0x0000001d1d1c3223 */ /* 0x000fe2000000001c */
[----:B0-----:R-:W-:-:S04]  /*0c00*/  @P2 IMAD.WIDE R32, R21, 0x4, R32 ;  /* 0x0000000415202825 */ /* 0x001fc800078e0220 */
[----:B------:R-:W-:Y:S01]  /*0c10*/  FSETP.GEU.AND P5, PT, R28, R9, P3 ;  /* 0x000000091c00720b */ /* 0x000fe20001fae000 */
[----:B------:R-:W4:Y:S01]  /*0c20*/  @P2 LDG.E R17, desc[UR8][R32.64] ;  /* 0x0000000820112981 */ /* 0x000f22000c1e1900 */
[----:B-1----:R-:W-:-:S05]  /*0c30*/  @P2 IMAD.WIDE R26, R21, 0x4, R26 ;  /* 0x00000004151a2825 */ /* 0x002fca00078e021a */
[----:B------:R0:W5:Y:S01]  /*0c40*/  @P2 LDG.E R24, desc[UR8][R26.64] ;  /* 0x000000081a182981 */ /* 0x000162000c1e1900 */
[----:B---3--:R-:W-:Y:S02]  /*0c50*/  @P6 IMAD.WIDE R28, R22, 0x4, R14 ;  /* 0x00000004161c6825 */ /* 0x008fe400078e020e */
[----:B------:R-:W1:Y:S01]  /*0c60*/  LDC.64 R14, c[0x0][0x380] ;  /* 0x0000e000ff0e7b82 */ /* 0x000e620000000a00 */
[----:B------:R-:W-:Y:S01]  /*0c70*/  ISETP.NE.AND P4, PT, R16, R0, PT ;  /* 0x000000001000720c */ /* 0x000fe20003f85270 */
[----:B------:R-:W-:Y:S02]  /*0c80*/  @P6 IMAD.WIDE R30, R22, 0x4, R30 ;  /* 0x00000004161e6825 */ /* 0x000fe400078e021e */
[----:B------:R-:W3:Y:S04]  /*0c90*/  @P6 LDG.E R29, desc[UR8][R28.64] ;  /* 0x000000081c1d6981 */ /* 0x000ee8000c1e1900 */
[----:B0-----:R-:W0:Y:S01]  /*0ca0*/  LDC.64 R26, c[0x0][0x388] ;  /* 0x0000e200ff1a7b82 */ /* 0x001e220000000a00 */
[----:B------:R1:W3:Y:S07]  /*0cb0*/  @P6 LDG.E R21, desc[UR8][R30.64] ;  /* 0x000000081e156981 */ /* 0x0002ee000c1e1900 */
[----:B-1----:R-:W1:Y:S01]  /*0cc0*/  @P4 LDC.64 R30, c[0x0][0x390] ;  /* 0x0000e400ff1e4b82 */ /* 0x002e620000000a00 */
[----:B------:R-:W-:-:S05]  /*0cd0*/  @P4 IMAD.WIDE R14, R16, 0x4, R14 ;  /* 0x00000004100e4825 */ /* 0x000fca00078e020e */
[----:B------:R1:W3:Y:S01]  /*0ce0*/  @P4 LDG.E R25, desc[UR8][R14.64] ;  /* 0x000000080e194981 */ /* 0x0002e2000c1e1900 */
[----:B0-----:R-:W-:-:S03]  /*0cf0*/  @P6 IMAD.WIDE R26, R22, 0x4, R26 ;  /* 0x00000004161a6825 */ /* 0x001fc600078e021a */
[----:B------:R-:W3:Y:S04]  /*0d00*/  LDG.E R22, desc[UR8][R18.64+0x8] ;  /* 0x0000080812167981 */ /* 0x000ee8000c1e1900 */
[----:B------:R-:W3:Y:S01]  /*0d10*/  @P6 LDG.E R26, desc[UR8][R26.64] ;  /* 0x000000081a1a6981 */ /* 0x000ee2000c1e1900 */
[----:B-1----:R-:W0:Y:S03]  /*0d20*/  LDC.64 R14, c[0x0][0x388] ;  /* 0x0000e200ff0e7b82 */ /* 0x002e260000000a00 */
[----:B------:R-:W3:Y:S01]  /*0d30*/  LDG.E R27, desc[UR8][R18.64+0xc] ;  /* 0x00000c08121b7981 */ /* 0x000ee2000c1e1900 */
[----:B0-----:R-:W-:-:S05]  /*0d40*/  @P4 IMAD.WIDE R14, R16, 0x4, R14 ;  /* 0x00000004100e4825 */ /* 0x001fca00078e020e */
[----:B------:R0:W3:Y:S01]  /*0d50*/  @P4 LDG.E R32, desc[UR8][R14.64] ;  /* 0x000000080e204981 */ /* 0x0000e2000c1e1900 */
[----:B------:R-:W-:-:S04]  /*0d60*/  @P4 IMAD.WIDE R30, R16, 0x4, R30 ;  /* 0x00000004101e4825 */ /* 0x000fc800078e021e */
[----:B--2---:R-:W-:Y:S01]  /*0d70*/  @P2 FADD R23, -R2, R23 ;  /* 0x0000001702172221 */ /* 0x004fe20000000100 */
[----:B----4-:R-:W-:Y:S01]  /*0d80*/  @P2 FADD R17, -R4, R17 ;  /* 0x0000001104112221 */ /* 0x010fe20000000100 */
[----:B-----5:R-:W-:-:S04]  /*0d90*/  @P2 FADD R24, -R3, R24 ;  /* 0x0000001803182221 */ /* 0x020fc80000000100 */
[----:B------:R-:W-:-:S04]  /*0da0*/  @P2 FMUL R24, R24, R24 ;  /* 0x0000001818182220 */ /* 0x000fc80000400000 */
[----:B------:R-:W-:Y:S01]  /*0db0*/  @P2 FFMA R24, R23, R23, R24 ;  /* 0x0000001717182223 */ /* 0x000fe20000000018 */
[----:B---3--:R-:W-:Y:S01]  /*0dc0*/  @P6 FADD R29, -R4, R29 ;  /* 0x0000001d041d6221 */ /* 0x008fe20000000100 */
[----:B------:R-:W2:Y:S02]  /*0dd0*/  @P4 LDG.E R23, desc[UR8][R30.64] ;  /* 0x000000081e174981 */ /* 0x000ea4000c1e1900 */
[----:B------:R-:W-:Y:S01]  /*0de0*/  @P2 FFMA R24, R17, R17, R24 ;  /* 0x0000001111182223 */ /* 0x000fe20000000018 */
[C---:B------:R-:W-:Y:S02]  /*0df0*/  @P3 IADD3 R17, PT, PT, R8.reuse, 0x1, RZ ;  /* 0x0000000108113810 */ /* 0x040fe40007ffe0ff */
[----:B------:R-:W-:Y:S02]  /*0e00*/  @P5 IADD3 R17, PT, PT, R8, RZ, RZ ;  /* 0x000000ff08115210 */ /* 0x000fe40007ffe0ff */
[----:B------:R-:W-:Y:S02]  /*0e10*/  FSETP.GEU.AND P5, PT, R24, R9, P2 ;  /* 0x000000091800720b */ /* 0x000fe400017ae000 */
[----:B------:R-:W-:Y:S01]  /*0e20*/  @P3 MOV R8, R17 ;  /* 0x0000001100083202 */ /* 0x000fe20000000f00 */
[----:B------:R-:W-:Y:S01]  /*0e30*/  @P6 FADD R21, -R2, R21 ;  /* 0x0000001502156221 */ /* 0x000fe20000000100 */
[----:B------:R-:W1:Y:S02]  /*0e40*/  LDC.64 R16, c[0x0][0x380] ;  /* 0x0000e000ff107b82 */ /* 0x000e640000000a00 */
[----:B0-----:R-:W-:-:S07]  /*0e50*/  @P2 IADD3 R14, PT, PT, R8, 0x1, RZ ;  /* 0x00000001080e2810 */ /* 0x001fce0007ffe0ff */
[----:B------:R-:W-:Y:S02]  /*0e60*/  @P5 IADD3 R14, PT, PT, R8, RZ, RZ ;  /* 0x000000ff080e5210 */ /* 0x000fe40007ffe0ff */
[----:B------:R-:W-:Y:S01]  /*0e70*/  ISETP.NE.AND P3, PT, R22, R0, PT ;  /* 0x000000001600720c */ /* 0x000fe20003f65270 */
[----:B------:R-:W-:-:S04]  /*0e80*/  @P6 FADD R26, -R3, R26 ;  /* 0x0000001a031a6221 */ /* 0x000fc80000000100 */
[----:B------:R-:W-:Y:S01]  /*0e90*/  @P6 FMUL R26, R26, R26 ;  /* 0x0000001a1a1a6220 */ /* 0x000fe20000400000 */
[----:B------:R-:W-:Y:S02]  /*0ea0*/  @P2 MOV R8, R14 ;  /* 0x0000000e00082202 */ /* 0x000fe40000000f00 */
[----:B------:R-:W0:Y:S01]  /*0eb0*/  LDC.64 R14, c[0x0][0x388] ;  /* 0x0000e200ff0e7b82 */ /* 0x000e220000000a00 */
[----:B------:R-:W-:-:S04]  /*0ec0*/  @P6 FFMA R26, R21, R21, R26 ;  /* 0x00000015151a6223 */ /* 0x000fc8000000001a */
[----:B------:R-:W-:-:S03]  /*0ed0*/  @P6 FFMA R26, R29, R29, R26 ;  /* 0x0000001d1d1a6223 */ /* 0x000fc6000000001a */
[----:B------:R-:W3:Y:S01]  /*0ee0*/  @P3 LDC.64 R28, c[0x0][0x390] ;  /* 0x0000e400ff1c3b82 */ /* 0x000ee20000000a00 */
[----:B------:R-:W-:Y:S01]  /*0ef0*/  ISETP.NE.AND P2, PT, R27, R0, PT ;  /* 0x000000001b00720c */ /* 0x000fe20003f45270 */
[----:B------:R-:W-:Y:S01]  /*0f00*/  @P4 FADD R25, -R2, R25 ;  /* 0x0000001902194221 */ /* 0x000fe20000000100 */
[----:B-1----:R-:W-:-:S04]  /*0f10*/  @P3 IMAD.WIDE R16, R22, 0x4, R16 ;  /* 0x0000000416103825 */ /* 0x002fc800078e0210 */
[----:B------:R-:W-:Y:S01]  /*0f20*/  @P4 FADD R32, -R3, R32 ;  /* 0x0000002003204221 */ /* 0x000fe20000000100 */
[----:B0-----:R-:W-:-:S04]  /*0f30*/  @P3 IMAD.WIDE R14, R22, 0x4, R14 ;  /* 0x00000004160e3825 */ /* 0x001fc800078e020e */
[----:B------:R-:W-:Y:S01]  /*0f40*/  @P4 FMUL R24, R32, R32 ;  /* 0x0000002020184220 */ /* 0x000fe20000400000 */
[----:B---3--:R-:W-:Y:S02]  /*0f50*/  @P3 IMAD.WIDE R28, R22, 0x4, R28 ;  /* 0x00000004161c3825 */ /* 0x008fe400078e021c */
[----:B------:R0:W3:Y:S02]  /*0f60*/  @P3 LDG.E R22, desc[UR8][R14.64] ;  /* 0x000000080e163981 */ /* 0x0000e4000c1e1900 */
[----:B------:R-:W-:Y:S02]  /*0f70*/  @P4 FFMA R24, R25, R25, R24 ;  /* 0x0000001919184223 */ /* 0x000fe40000000018 */
[----:B------:R1:W4:Y:S04]  /*0f80*/  @P3 LDG.E R25, desc[UR8][R16.64] ;  /* 0x0000000810193981 */ /* 0x000328000c1e1900 */
[----:B------:R5:W4:Y:S01]  /*0f90*/  @P3 LDG.E R21, desc[UR8][R28.64] ;  /* 0x000000081c153981 */ /* 0x000b22000c1e1900 */
[----:B0-----:R-:W0:Y:S08]  /*0fa0*/  LDC.64 R14, c[0x0][0x388] ;  /* 0x0000e200ff0e7b82 */ /* 0x001e300000000a00 */
[----:B-1----:R-:W1:Y:S08]  /*0fb0*/  LDC.64 R16, c[0x0][0x380] ;  /* 0x0000e000ff107b82 */ /* 0x002e700000000a00 */
[----:B-----5:R-:W5:Y:S01]  /*0fc0*/  @P2 LDC.64 R28, c[0x0][0x390] ;  /* 0x0000e400ff1c2b82 */ /* 0x020f620000000a00 */
[----:B------:R-:W-:Y:S01]  /*0fd0*/  FSETP.GEU.AND P5, PT, R26, R9, P6 ;  /* 0x000000091a00720b */ /* 0x000fe200037ae000 */
[----:B0-----:R-:W-:-:S05]  /*0fe0*/  @P2 IMAD.WIDE R14, R27, 0x4, R14 ;  /* 0x000000041b0e2825 */ /* 0x001fca00078e020e */
[----:B------:R0:W4:Y:S01]  /*0ff0*/  @P2 LDG.E R32, desc[UR8][R14.64] ;  /* 0x000000080e202981 */ /* 0x000122000c1e1900 */
[----:B-1----:R-:W-:-:S05]  /*1000*/  @P2 IMAD.WIDE R16, R27, 0x4, R16 ;  /* 0x000000041b102825 */ /* 0x002fca00078e0210 */
[----:B------:R-:W4:Y:S01]  /*1010*/  @P2 LDG.E R33, desc[UR8][R16.64] ;  /* 0x0000000810212981 */ /* 0x000f22000c1e1900 */
[----:B-----5:R-:W-:-:S06]  /*1020*/  @P2 IMAD.WIDE R26, R27, 0x4, R28 ;  /* 0x000000041b1a2825 */ /* 0x020fcc00078e021c */
[----:B------:R-:W5:Y:S01]  /*1030*/  @P2 LDG.E R27, desc[UR8][R26.64] ;  /* 0x000000081a1b2981 */ /* 0x000f62000c1e1900 */
[----:B------:R-:W-:Y:S02]  /*1040*/  IADD3 R20, PT, PT, R20, 0x8, RZ ;  /* 0x0000000814147810 */ /* 0x000fe40007ffe0ff */
[----:B------:R-:W-:Y:S01]  /*1050*/  IADD3 R12, PT, PT, R12, 0x8, RZ ;  /* 0x000000080c0c7810 */ /* 0x000fe20007ffe0ff */
[----:B--2---:R-:W-:-:S04]  /*1060*/  @P4 FADD R23, -R4, R23 ;  /* 0x0000001704174221 */ /* 0x004fc80000000100 */
[----:B------:R-:W-:Y:S01]  /*1070*/  @P4 FFMA R24, R23, R23, R24 ;  /* 0x0000001717184223 */ /* 0x000fe20000000018 */
[----:B---3--:R-:W-:Y:S01]  /*1080*/  @P3 FADD R23, -R3, R22 ;  /* 0x0000001603173221 */ /* 0x008fe20000000100 */
[----:B------:R-:W-:Y:S01]  /*1090*/  @P6 IADD3 R22, PT, PT, R8, 0x1, RZ ;  /* 0x0000000108166810 */ /* 0x000fe20007ffe0ff */
[----:B----4-:R-:W-:Y:S02]  /*10a0*/  @P3 FADD R25, -R2, R25 ;  /* 0x0000001902193221 */ /* 0x010fe40000000100 */
[----:B------:R-:W-:Y:S01]  /*10b0*/  @P3 FMUL R28, R23, R23 ;  /* 0x00000017171c3220 */ /* 0x000fe20000400000 */
[----:B------:R-:W-:Y:S02]  /*10c0*/  @P5 IADD3 R22, PT, PT, R8, RZ, RZ ;  /* 0x000000ff08165210 */ /* 0x000fe40007ffe0ff */
[----:B------:R-:W-:Y:S01]  /*10d0*/  FSETP.GEU.AND P5, PT, R24, R9, P4 ;  /* 0x000000091800720b */ /* 0x000fe200027ae000 */
[----:B------:R-:W-:Y:S01]  /*10e0*/  @P3 FFMA R28, R25, R25, R28 ;  /* 0x00000019191c3223 */ /* 0x000fe2000000001c */
[----:B------:R-:W-:-:S04]  /*10f0*/  @P3 FADD R21, -R4, R21 ;  /* 0x0000001504153221 */ /* 0x000fc80000000100 */
[----:B------:R-:W-:Y:S01]  /*1100*/  @P3 FFMA R28, R21, R21, R28 ;  /* 0x00000015151c3223 */ /* 0x000fe2000000001c */
[----:B------:R-:W-:-:S04]  /*1110*/  @P6 MOV R8, R22 ;  /* 0x0000001600086202 */ /* 0x000fc80000000f00 */
[----:B------:R-:W-:Y:S02]  /*1120*/  FSETP.GEU.AND P6, PT, R28, R9, P3 ;  /* 0x000000091c00720b */ /* 0x000fe40001fce000 */
[C---:B0-----:R-:W-:Y:S02]  /*1130*/  @P4 IADD3 R14, PT, PT, R8.reuse, 0x1, RZ ;  /* 0x00000001080e4810 */ /* 0x041fe40007ffe0ff */
[----:B------:R-:W-:Y:S01]  /*1140*/  @P5 IADD3 R14, PT, PT, R8, RZ, RZ ;  /* 0x000000ff080e5210 */ /* 0x000fe20007ffe0ff */
[----:B------:R-:W-:-:S04]  /*1150*/  @P2 FADD R32, -R3, R32 ;  /* 0x0000002003202221 */ /* 0x000fc80000000100 */
[----:B------:R-:W-:Y:S01]  /*1160*/  @P2 FMUL R32, R32, R32 ;  /* 0x0000002020202220 */ /* 0x000fe20000400000 */
[----:B------:R-:W-:-:S04]  /*1170*/  @P2 FADD R33, -R2, R33 ;  /* 0x0000002102212221 */ /* 0x000fc80000000100 */
[----:B------:R-:W-:Y:S01]  /*1180*/  @P2 FFMA R32, R33, R33, R32 ;  /* 0x0000002121202223 */ /* 0x000fe20000000020 */
[----:B-----5:R-:W-:-:S04]  /*1190*/  @P2 FADD R27, -R4, R27 ;  /* 0x0000001b041b2221 */ /* 0x020fc80000000100 */
[----:B------:R-:W-:Y:S01]  /*11a0*/  @P2 FFMA R32, R27, R27, R32 ;  /* 0x0000001b1b202223 */ /* 0x000fe20000000020 */
[----:B------:R-:W-:Y:S02]  /*11b0*/  @P4 MOV R8, R14 ;  /* 0x0000000e00084202 */ /* 0x000fe40000000f00 */
[----:B------:R-:W-:Y:S02]  /*11c0*/  ISETP.NE.AND P5, PT, R20, RZ, PT ;  /* 0x000000ff1400720c */ /* 0x000fe40003fa5270 */
[----:B------:R-:W-:Y:S02]  /*11d0*/  FSETP.GEU.AND P4, PT, R32, R9, P2 ;  /* 0x000000092000720b */ /* 0x000fe4000178e000 */
[C---:B------:R-:W-:Y:S02]  /*11e0*/  @P3 IADD3 R14, PT, PT, R8.reuse, 0x1, RZ ;  /* 0x00000001080e3810 */ /* 0x040fe40007ffe0ff */
[----:B------:R-:W-:-:S04]  /*11f0*/  @P6 IADD3 R14, PT, PT, R8, RZ, RZ ;  /* 0x000000ff080e6210 */ /* 0x000fc80007ffe0ff */
[----:B------:R-:W-:Y:S02]  /*1200*/  @P3 MOV R8, R14 ;  /* 0x0000000e00083202 */ /* 0x000fe40000000f00 */
[----:B------:R-:W-:Y:S02]  /*1210*/  IADD3 R18, P3, PT, R18, 0x20, RZ ;  /* 0x0000002012127810 */ /* 0x000fe40007f7e0ff */
[C---:B------:R-:W-:Y:S02]  /*1220*/  @P2 IADD3 R14, PT, PT, R8.reuse, 0x1, RZ ;  /* 0x00000001080e2810 */ /* 0x040fe40007ffe0ff */
[----:B------:R-:W-:Y:S02]  /*1230*/  @P4 IADD3 R14, PT, PT, R8, RZ, RZ ;  /* 0x000000ff080e4210 */ /* 0x000fe40007ffe0ff */
[----:B------:R-:W-:Y:S02]  /*1240*/  IADD3.X R19, PT, PT, RZ, R19, RZ, P3, !PT ;  /* 0x00000013ff137210 */ /* 0x000fe40001ffe4ff */
[----:B------:R-:W-:Y:S01]  /*1250*/  @P2 MOV R8, R14 ;  /* 0x0000000e00082202 */ /* 0x000fe20000000f00 */
[----:B------:R-:W-:Y:S06]  /*1260*/  @P5 BRA `(.L_x_10) ;  /* 0xfffffff400485947 */ /* 0x000fec000383ffff */
.L_x_9:
[----:B------:R-:W-:Y:S05]  /*1270*/  BSYNC.RECONVERGENT B1 ;  /* 0x0000000000017941 */ /* 0x000fea0003800200 */
.L_x_8:
[----:B------:R-:W-:-:S04]  /*1280*/  LOP3.LUT R14, R13, 0x7, RZ, 0xc0, !PT ;  /* 0x000000070d0e7812 */ /* 0x000fc800078ec0ff */
[----:B------:R-:W-:-:S13]  /*1290*/  ISETP.NE.AND P2, PT, R14, RZ, PT ;  /* 0x000000ff0e00720c */ /* 0x000fda0003f45270 */
[----:B------:R-:W-:Y:S05]  /*12a0*/  @!P2 BRA `(.L_x_7) ;  /* 0x0000000800a8a947 */ /* 0x000fea0003800000 */
[----:B------:R-:W-:Y:S01]  /*12b0*/  ISETP.GE.U32.AND P3, PT, R14, 0x4, PT ;  /* 0x000000040e00780c */ /* 0x000fe20003f66070 */
[----:B------:R-:W-:Y:S01]  /*12c0*/  BSSY.RECONVERGENT B1, `(.L_x_11) ;  /* 0x000005b000017945 */ /* 0x000fe20003800200 */
[----:B------:R-:W-:-:S04]  /*12d0*/  LOP3.LUT R18, R13, 0x3, RZ, 0xc0, !PT ;  /* 0x000000030d127812 */ /* 0x000fc800078ec0ff */
[----:B------:R-:W-:-:S07]  /*12e0*/  ISETP.NE.AND P2, PT, R18, RZ, PT ;  /* 0x000000ff1200720c */ /* 0x000fce0003f45270 */
[----:B------:R-:W-:Y:S06]  /*12f0*/  @!P3 BRA `(.L_x_12) ;  /* 0x00000004005cb947 */ /* 0x000fec0003800000 */
[----:B------:R-:W0:Y:S08]  /*1300*/  LDC.64 R22, c[0x0][0x398] ;  /* 0x0000e600ff167b82 */ /* 0x000e300000000a00 */
[----:B------:R-:W1:Y:S08]  /*1310*/  LDC.64 R24, c[0x0][0x388] ;  /* 0x0000e200ff187b82 */ /* 0x000e700000000a00 */
[----:B------:R-:W2:Y:S01]  /*1320*/  LDC.64 R16, c[0x0][0x380] ;  /* 0x0000e000ff107b82 */ /* 0x000ea20000000a00 */
[----:B0-----:R-:W-:-:S07]  /*1330*/  IMAD.WIDE.U32 R22, R12, 0x4, R22 ;  /* 0x000000040c167825 */ /* 0x001fce00078e0016 */
[----:B------:R-:W0:Y:S01]  /*1340*/  LDC.64 R32, c[0x0][0x388] ;  /* 0x0000e200ff207b82 */ /* 0x000e220000000a00 */
[----:B------:R-:W3:Y:S04]  /*1350*/  LDG.E R29, desc[UR8][R22.64] ;  /* 0x00000008161d7981 */ /* 0x000ee8000c1e1900 */
[----:B------:R-:W4:Y:S04]  /*1360*/  LDG.E R21, desc[UR8][R22.64+0x4] ;  /* 0x0000040816157981 */ /* 0x000f28000c1e1900 */
[----:B------:R-:W5:Y:S01]  /*1370*/  LDG.E R19, desc[UR8][R22.64+0xc] ;  /* 0x00000c0816137981 */ /* 0x000f62000c1e1900 */
[----:B---3--:R-:W-:-:S13]  /*1380*/  ISETP.NE.AND P6, PT, R29, R0, PT ;  /* 0x000000001d00720c */ /* 0x008fda0003fc5270 */
[----:B------:R-:W3:Y:S01]  /*1390*/  @P6 LDC.64 R14, c[0x0][0x390] ;  /* 0x0000e400ff0e6b82 */ /* 0x000ee20000000a00 */
[----:B-1----:R-:W-:-:S04]  /*13a0*/  @P6 IMAD.WIDE R24, R29, 0x4, R24 ;  /* 0x000000041d186825 */ /* 0x002fc800078e0218 */
[C---:B--2---:R-:W-:Y:S02]  /*13b0*/  @P6 IMAD.WIDE R26, R29.reuse, 0x4, R16 ;  /* 0x000000041d1a6825 */ /* 0x044fe400078e0210 */
[----:B------:R-:W2:Y:S04]  /*13c0*/  @P6 LDG.E R24, desc[UR8][R24.64] ;  /* 0x0000000818186981 */ /* 0x000ea8000c1e1900 */
[----:B------:R1:W5:Y:S04]  /*13d0*/  LDG.E R17, desc[UR8][R22.64+0x8] ;  /* 0x0000080816117981 */ /* 0x000368000c1e1900 */
[----:B------:R-:W5:Y:S01]  /*13e0*/  @P6 LDG.E R27, desc[UR8][R26.64] ;  /* 0x000000081a1b6981 */ /* 0x000f62000c1e1900 */
[----:B---3--:R-:W-:-:S02]  /*13f0*/  @P6 IMAD.WIDE R28, R29, 0x4, R14 ;  /* 0x000000041d1c6825 */ /* 0x008fc400078e020e */
[----:B------:R-:W3:Y:S04]  /*1400*/  LDC.64 R14, c[0x0][0x380] ;  /* 0x0000e000ff0e7b82 */ /* 0x000ee80000000a00 */
[----:B------:R-:W3:Y:S01]  /*1410*/  @P6 LDG.E R29, desc[UR8][R28.64] ;  /* 0x000000081c1d6981 */ /* 0x000ee2000c1e1900 */
[----:B----4-:R-:W-:Y:S02]  /*1420*/  ISETP.NE.AND P5, PT, R21, R0, PT ;  /* 0x000000001500720c */ /* 0x010fe40003fa5270 */
[----:B-1----:R-:W-:-:S11]  /*1430*/  @P6 IADD3 R22, PT, PT, R8, 0x1, RZ ;  /* 0x0000000108166810 */ /* 0x002fd60007ffe0ff */
[----:B0-----:R-:W-:-:S04]  /*1440*/  @P5 IMAD.WIDE R32, R21, 0x4, R32 ;  /* 0x0000000415205825 */ /* 0x001fc800078e0220 */
[----:B--2---:R-:W-:Y:S02]  /*1450*/  @P6 FADD R20, -R3, R24 ;  /* 0x0000001803146221 */ /* 0x004fe40000000100 */
[----:B------:R-:W0:Y:S01]  /*1460*/  LDC.64 R24, c[0x0][0x380] ;  /* 0x0000e000ff187b82 */ /* 0x000e220000000a00 */
[----:B-----5:R-:W-:Y:S01]  /*1470*/  ISETP.NE.AND P4, PT, R17, R0, PT ;  /* 0x000000001100720c */ /* 0x020fe20003f85270 */
[----:B------:R-:W-:Y:S02]  /*1480*/  @P6 FMUL R31, R20, R20 ;  /* 0x00000014141f6220 */ /* 0x000fe40000400000 */
[----:B------:R-:W2:Y:S01]  /*1490*/  @P5 LDG.E R20, desc[UR8][R32.64] ;  /* 0x0000000820145981 */ /* 0x000ea2000c1e1900 */
[----:B------:R-:W-:Y:S01]  /*14a0*/  @P6 FADD R16, -R2, R27 ;  /* 0x0000001b02106221 */ /* 0x000fe20000000100 */
[----:B---3--:R-:W-:Y:S02]  /*14b0*/  @P5 IMAD.WIDE R26, R21, 0x4, R14 ;  /* 0x00000004151a5825 */ /* 0x008fe400078e020e */
[----:B------:R-:W1:Y:S02]  /*14c0*/  LDC.64 R14, c[0x0][0x388] ;  /* 0x0000e200ff0e7b82 */ /* 0x000e640000000a00 */
[----:B------:R-:W-:-:S02]  /*14d0*/  @P6 FFMA R16, R16, R16, R31 ;  /* 0x0000001010106223 */ /* 0x000fc4000000001f */
[----:B------:R-:W3:Y:S04]  /*14e0*/  @P5 LDG.E R27, desc[UR8][R26.64] ;  /* 0x000000081a1b5981 */ /* 0x000ee8000c1e1900 */
[----:B------:R-:W4:Y:S01]  /*14f0*/  @P5 LDC.64 R30, c[0x0][0x390] ;  /* 0x0000e400ff1e5b82 */ /* 0x000f220000000a00 */
[----:B------:R-:W-:-:S04]  /*1500*/  @P6 FADD R29, -R4, R29 ;  /* 0x0000001d041d6221 */ /* 0x000fc80000000100 */
[----:B------:R-:W-:-:S03]  /*1510*/  @P6 FFMA R16, R29, R29, R16 ;  /* 0x0000001d1d106223 */ /* 0x000fc60000000010 */
[----:B------:R-:W5:Y:S02]  /*1520*/  @P4 LDC.64 R28, c[0x0][0x390] ;  /* 0x0000e400ff1c4b82 */ /* 0x000f640000000a00 */
[----:B------:R-:W-:Y:S01]  /*1530*/  FSETP.GEU.AND P3, PT, R16, R9, P6 ;  /* 0x000000091000720b */ /* 0x000fe2000376e000 */
[----:B0-----:R-:W-:-:S04]  /*1540*/  @P4 IMAD.WIDE R24, R17, 0x4, R24 ;  /* 0x0000000411184825 */ /* 0x001fc800078e0218 */
[----:B-1----:R-:W-:Y:S02]  /*1550*/  @P4 IMAD.WIDE R14, R17, 0x4, R14 ;  /* 0x00000004110e4825 */ /* 0x002fe400078e020e */
[----:B------:R-:W3:Y:S06]  /*1560*/  @P4 LDG.E R25, desc[UR8][R24.64] ;  /* 0x0000000818194981 */ /* 0x000eec000c1e1900 */
[----:B------:R-:W-:Y:S02]  /*1570*/  @P3 IADD3 R22, PT, PT, R8, RZ, RZ ;  /* 0x000000ff08163210 */ /* 0x000fe40007ffe0ff */
[----:B------:R-:W-:Y:S01]  /*1580*/  ISETP.NE.AND P3, PT, R19, R0, PT ;  /* 0x000000001300720c */ /* 0x000fe20003f65270 */
[----:B------:R0:W3:Y:S01]  /*1590*/  @P4 LDG.E R24, desc[UR8][R14.64] ;  /* 0x000000080e184981 */ /* 0x0000e2000c1e1900 */
[----:B-----5:R-:W-:-:S02]  /*15a0*/  @P4 IMAD.WIDE R28, R17, 0x4, R28 ;  /* 0x00000004111c4825 */ /* 0x020fc400078e021c */
[----:B------:R-:W1:Y:S02]  /*15b0*/  LDC.64 R16, c[0x0][0x380] ;  /* 0x0000e000ff107b82 */ /* 0x000e640000000a00 */
[----:B----4-:R-:W-:Y:S02]  /*15c0*/  @P5 IMAD.WIDE R30, R21, 0x4, R30 ;  /* 0x00000004151e5825 */ /* 0x010fe400078e021e */
[----:B------:R4:W5:Y:S04]  /*15d0*/  @P4 LDG.E R21, desc[UR8][R28.64] ;  /* 0x000000081c154981 */ /* 0x000968000c1e1900 */
[----:B0-----:R-:W0:Y:S01]  /*15e0*/  LDC.64 R14, c[0x0][0x388] ;  /* 0x0000e200ff0e7b82 */ /* 0x001e220000000a00 */
[----:B------:R0:W5:Y:S07]  /*15f0*/  @P5 LDG.E R23, desc[UR8][R30.64] ;  /* 0x000000081e175981 */ /* 0x00016e000c1e1900 */
[----:B----4-:R-:W4:Y:S01]  /*1600*/  @P3 LDC.64 R28, c[0x0][0x390] ;  /* 0x0000e400ff1c3b82 */ /* 0x010f220000000a00 */
[----:B-1----:R-:W-:-:S06]  /*1610*/  @P3 IMAD.WIDE R16, R19, 0x4, R16 ;  /* 0x0000000413103825 */ /* 0x002fcc00078e0210 */
[----:B------:R-:W5:Y:S01]  /*1620*/  @P3 LDG.E R17, desc[UR8][R16.64] ;  /* 0x0000000810113981 */ /* 0x000f62000c1e1900 */
[----:B0-----:R-:W-:-:S06]  /*1630*/  @P3 IMAD.WIDE R14, R19, 0x4, R14 ;  /* 0x00000004130e3825 */ /* 0x001fcc00078e020e */
[----:B------:R0:W5:Y:S01]  /*1640*/  @P3 LDG.E R14, desc[UR8][R14.64] ;  /* 0x000000080e0e3981 */ /* 0x000162000c1e1900 */
[----:B----4-:R-:W-:-:S06]  /*1650*/  @P3 IMAD.WIDE R30, R19, 0x4, R28 ;  /* 0x00000004131e3825 */ /* 0x010fcc00078e021c */
[----:B------:R-:W4:Y:S01]  /*1660*/  @P3 LDG.E R31, desc[UR8][R30.64] ;  /* 0x000000081e1f3981 */ /* 0x000f22000c1e1900 */
[----:B------:R-:W-:-:S04]  /*1670*/  @P6 MOV R8, R22 ;  /* 0x0000001600086202 */ /* 0x000fc80000000f00 */
[----:B0-----:R-:W-:Y:S02]  /*1680*/  @P5 IADD3 R15, PT, PT, R8, 0x1, RZ ;  /* 0x00000001080f5810 */ /* 0x001fe40007ffe0ff */
[----:B------:R-:W-:Y:S01]  /*1690*/  IADD3 R12, PT, PT, R12, 0x4, RZ ;  /* 0x000000040c0c7810 */ /* 0x000fe20007ffe0ff */
[----:B--2---:R-:W-:-:S04]  /*16a0*/  @P5 FADD R20, -R3, R20 ;  /* 0x0000001403145221 */ /* 0x004fc80000000100 */
[----:B------:R-:W-:Y:S01]  /*16b0*/  @P5 FMUL R20, R20, R20 ;  /* 0x0000001414145220 */ /* 0x000fe20000400000 */
[----:B---3--:R-:W-:-:S04]  /*16c0*/  @P5 FADD R27, -R2, R27 ;  /* 0x0000001b021b5221 */ /* 0x008fc80000000100 */
[----:B------:R-:W-:Y:S01]  /*16d0*/  @P5 FFMA R20, R27, R27, R20 ;  /* 0x0000001b1b145223 */ /* 0x000fe20000000014 */
[----:B------:R-:W-:Y:S01]  /*16e0*/  @P4 FADD R25, -R2, R25 ;  /* 0x0000001902194221 */ /* 0x000fe20000000100 */
[----:B------:R-:W-:-:S04]  /*16f0*/  @P4 FADD R24, -R3, R24 ;  /* 0x0000001803184221 */ /* 0x000fc80000000100 */
[----:B------:R-:W-:Y:S01]  /*1700*/  @P4 FMUL R24, R24, R24 ;  /* 0x0000001818184220 */ /* 0x000fe20000400000 */
[----:B-----5:R-:W-:-:S04]  /*1710*/  @P5 FADD R23, -R4, R23 ;  /* 0x0000001704175221 */ /* 0x020fc80000000100 */
[----:B------:R-:W-:-:S05]  /*1720*/  @P5 FFMA R20, R23, R23, R20 ;  /* 0x0000001717145223 */ /* 0x000fca0000000014 */
[----:B------:R-:W-:Y:S01]  /*1730*/  FSETP.GEU.AND P6, PT, R20, R9, P5 ;  /* 0x000000091400720b */ /* 0x000fe20002fce000 */
[----:B------:R-:W-:Y:S01]  /*1740*/  @P4 FFMA R24, R25, R25, R24 ;  /* 0x0000001919184223 */ /* 0x000fe20000000018 */
[----:B------:R-:W-:-:S04]  /*1750*/  @P4 FADD R21, -R4, R21 ;  /* 0x0000001504154221 */ /* 0x000fc80000000100 */
[----:B------:R-:W-:Y:S01]  /*1760*/  @P4 FFMA R24, R21, R21, R24 ;  /* 0x0000001515184223 */ /* 0x000fe20000000018 */
[----:B------:R-:W-:-:S06]  /*1770*/  @P3 FADD R17, -R2, R17 ;  /* 0x0000001102113221 */ /* 0x000fcc0000000100 */
[----:B------:R-:W-:Y:S01]  /*1780*/  @P6 IADD3 R15, PT, PT, R8, RZ, RZ ;  /* 0x000000ff080f6210 */ /* 0x000fe20007ffe0ff */
[----:B------:R-:W-:-:S04]  /*1790*/  @P3 FADD R14, -R3, R14 ;  /* 0x0000000e030e3221 */ /* 0x000fc80000000100 */
[----:B------:R-:W-:Y:S01]  /*17a0*/  @P3 FMUL R14, R14, R14 ;  /* 0x0000000e0e0e3220 */ /* 0x000fe20000400000 */
[----:B------:R-:W-:-:S03]  /*17b0*/  FSETP.GEU.AND P6, PT, R24, R9, P4 ;  /* 0x000000091800720b */ /* 0x000fc600027ce000 */
[----:B------:R-:W-:Y:S01]  /*17c0*/  @P3 FFMA R14, R17, R17, R14 ;  /* 0x00000011110e3223 */ /* 0x000fe2000000000e */
[----:B----4-:R-:W-:-:S04]  /*17d0*/  @P3 FADD R31, -R4, R31 ;  /* 0x0000001f041f3221 */ /* 0x010fc80000000100 */
[----:B------:R-:W-:Y:S01]  /*17e0*/  @P3 FFMA R14, R31, R31, R14 ;  /* 0x0000001f1f0e3223 */ /* 0x000fe2000000000e */
[----:B------:R-:W-:-:S04]  /*17f0*/  @P5 MOV R8, R15 ;  /* 0x0000000f00085202 */ /* 0x000fc80000000f00 */
[----:B------:R-:W-:Y:S02]  /*1800*/  FSETP.GEU.AND P5, PT, R14, R9, P3 ;  /* 0x000000090e00720b */ /* 0x000fe40001fae000 */
[C---:B------:R-:W-:Y:S02]  /*1810*/  @P4 IADD3 R15, PT, PT, R8.reuse, 0x1, RZ ;  /* 0x00000001080f4810 */ /* 0x040fe40007ffe0ff */
[----:B------:R-:W-:-:S04]  /*1820*/  @P6 IADD3 R15, PT, PT, R8, RZ, RZ ;  /* 0x000000ff080f6210 */ /* 0x000fc80007ffe0ff */
[----:B------:R-:W-:-:S04]  /*1830*/  @P4 MOV R8, R15 ;  /* 0x0000000f00084202 */ /* 0x000fc80000000f00 */
[C---:B------:R-:W-:Y:S02]  /*1840*/  @P3 IADD3 R14, PT, PT, R8.reuse, 0x1, RZ ;  /* 0x00000001080e3810 */ /* 0x040fe40007ffe0ff */
[----:B------:R-:W-:-:S04]  /*1850*/  @P5 IADD3 R14, PT, PT, R8, RZ, RZ ;  /* 0x000000ff080e5210 */ /* 0x000fc80007ffe0ff */
[----:B------:R-:W-:-:S07]  /*1860*/  @P3 MOV R8, R14 ;  /* 0x0000000e00083202 */ /* 0x000fce0000000f00 */
.L_x_12:
[----:B------:R-:W-:Y:S05]  /*1870*/  BSYNC.RECONVERGENT B1 ;  /* 0x0000000000017941 */ /* 0x000fea0003800200 */
.L_x_11:
[----:B------:R-:W-:Y:S05]  /*1880*/  @!P2 BRA `(.L_x_7) ;  /* 0x000000040030a947 */ /* 0x000fea0003800000 */
[----:B------:R-:W-:Y:S01]  /*1890*/  ISETP.NE.AND P3, PT, R18, 0x1, PT ;  /* 0x000000011200780c */ /* 0x000fe20003f65270 */
[----:B------:R-:W-:Y:S01]  /*18a0*/  BSSY.RECONVERGENT B1, `(.L_x_13) ;  /* 0x0000031000017945 */ /* 0x000fe20003800200 */
[----:B------:R-:W-:-:S04]  /*18b0*/  LOP3.LUT R13, R13, 0x1, RZ, 0xc0, !PT ;  /* 0x000000010d0d7812 */ /* 0x000fc800078ec0ff */
[----:B------:R-:W-:-:S07]  /*18c0*/  ISETP.NE.U32.AND P2, PT, R13, 0x1, PT ;  /* 0x000000010d00780c */ /* 0x000fce0003f45070 */
[----:B------:R-:W-:Y:S06]  /*18d0*/  @!P3 BRA `(.L_x_14) ;  /* 0x0000000000b4b947 */ /* 0x000fec0003800000 */
[----:B------:R-:W0:Y:S08]  /*18e0*/  LDC.64 R14, c[0x0][0x398] ;  /* 0x0000e600ff0e7b82 */ /* 0x000e300000000a00 */
[----:B------:R-:W1:Y:S08]  /*18f0*/  LDC.64 R22, c[0x0][0x388] ;  /* 0x0000e200ff167b82 */ /* 0x000e700000000a00 */
[----:B------:R-:W2:Y:S01]  /*1900*/  LDC.64 R24, c[0x0][0x380] ;  /* 0x0000e000ff187b82 */ /* 0x000ea20000000a00 */
[----:B0-----:R-:W-:-:S07]  /*1910*/  IMAD.WIDE.U32 R28, R12, 0x4, R14 ;  /* 0x000000040c1c7825 */ /* 0x001fce00078e000e */
[----:B------:R-:W0:Y:S01]  /*1920*/  LDC.64 R18, c[0x0][0x380] ;  /* 0x0000e000ff127b82 */ /* 0x000e220000000a00 */
[----:B------:R-:W3:Y:S04]  /*1930*/  LDG.E R27, desc[UR8][R28.64] ;  /* 0x000000081c1b7981 */ /* 0x000ee8000c1e1900 */
[----:B------:R-:W4:Y:S03]  /*1940*/  LDG.E R13, desc[UR8][R28.64+0x4] ;  /* 0x000004081c0d7981 */ /* 0x000f26000c1e1900 */
[----:B------:R-:W5:Y:S01]  /*1950*/  LDC.64 R14, c[0x0][0x388] ;  /* 0x0000e200ff0e7b82 */ /* 0x000f620000000a00 */
[-C--:B---3--:R-:W-:Y:S02]  /*1960*/  ISETP.NE.AND P3, PT, R27, R0.reuse, PT ;  /* 0x000000001b00720c */ /* 0x088fe40003f65270 */
[----:B----4-:R-:W-:-:S11]  /*1970*/  ISETP.NE.AND P4, PT, R13, R0, PT ;  /* 0x000000000d00720c */ /* 0x010fd60003f85270 */
[----:B------:R-:W3:Y:S01]  /*1980*/  @P3 LDC.64 R20, c[0x0][0x390] ;  /* 0x0000e400ff143b82 */ /* 0x000ee20000000a00 */
[----:B-1----:R-:W-:-:S04]  /*1990*/  @P3 IMAD.WIDE R22, R27, 0x4, R22 ;  /* 0x000000041b163825 */ /* 0x002fc800078e0216 */
[----:B--2---:R-:W-:Y:S02]  /*19a0*/  @P3 IMAD.WIDE R24, R27, 0x4, R24 ;  /* 0x000000041b183825 */ /* 0x004fe400078e0218 */
[----:B------:R-:W2:Y:S01]  /*19b0*/  @P3 LDG.E R22, desc[UR8][R22.64] ;  /* 0x0000000816163981 */ /* 0x000ea2000c1e1900 */
[----:B------:R-:W1:Y:S01]  /*19c0*/  @P4 LDC.64 R16, c[0x0][0x390] ;  /* 0x0000e400ff104b82 */ /* 0x000e620000000a00 */
[C---:B-----5:R-:W-:Y:S02]  /*19d0*/  @P4 IMAD.WIDE R14, R13.reuse, 0x4, R14 ;  /* 0x000000040d0e4825 */ /* 0x060fe400078e020e */
[----:B------:R-:W4:Y:S02]  /*19e0*/  @P3 LDG.E R25, desc[UR8][R24.64] ;  /* 0x0000000818193981 */ /* 0x000f24000c1e1900 */
[----:B0-----:R-:W-:Y:S02]  /*19f0*/  @P4 IMAD.WIDE R18, R13, 0x4, R18 ;  /* 0x000000040d124825 */ /* 0x001fe400078e0212 */
[----:B------:R-:W5:Y:S04]  /*1a00*/  @P4 LDG.E R14, desc[UR8][R14.64] ;  /* 0x000000080e0e4981 */ /* 0x000f68000c1e1900 */
[----:B------:R-:W5:Y:S01]  /*1a10*/  @P4 LDG.E R19, desc[UR8][R18.64] ;  /* 0x0000000812134981 */ /* 0x000f62000c1e1900 */
[----:B---3--:R-:W-:-:S06]  /*1a20*/  @P3 IMAD.WIDE R20, R27, 0x4, R20 ;  /* 0x000000041b143825 */ /* 0x008fcc00078e0214 */
[----:B------:R5:W3:Y:S01]  /*1a30*/  @P3 LDG.E R21, desc[UR8][R20.64] ;  /* 0x0000000814153981 */ /* 0x000ae2000c1e1900 */
[----:B-1----:R-:W-:-:S06]  /*1a40*/  @P4 IMAD.WIDE R16, R13, 0x4, R16 ;  /* 0x000000040d104825 */ /* 0x002fcc00078e0210 */
[----:B------:R-:W3:Y:S01]  /*1a50*/  @P4 LDG.E R17, desc[UR8][R16.64] ;  /* 0x0000000810114981 */ /* 0x000ee2000c1e1900 */
[----:B------:R-:W-:Y:S01]  /*1a60*/  IADD3 R12, PT, PT, R12, 0x2, RZ ;  /* 0x000000020c0c7810 */ /* 0x000fe20007ffe0ff */
[----:B--2---:R-:W-:Y:S01]  /*1a70*/  @P3 FADD R26, -R3, R22 ;  /* 0x00000016031a3221 */ /* 0x004fe20000000100 */
[----:B----4-:R-:W-:-:S03]  /*1a80*/  @P3 FADD R13, -R2, R25 ;  /* 0x00000019020d3221 */ /* 0x010fc60000000100 */
[----:B------:R-:W-:Y:S01]  /*1a90*/  @P3 FMUL R26, R26, R26 ;  /* 0x0000001a1a1a3220 */ /* 0x000fe20000400000 */
[----:B-----5:R-:W-:-:S03]  /*1aa0*/  @P4 FADD R20, -R3, R14 ;  /* 0x0000000e03144221 */ /* 0x020fc60000000100 */
[----:B------:R-:W-:Y:S01]  /*1ab0*/  @P3 FFMA R26, R13, R13, R26 ;  /* 0x0000000d0d1a3223 */ /* 0x000fe2000000001a */
[----:B------:R-:W-:Y:S01]  /*1ac0*/  @P4 FADD R13, -R2, R19 ;  /* 0x00000013020d4221 */ /* 0x000fe20000000100 */
[----:B------:R-:W-:Y:S01]  /*1ad0*/  @P4 FMUL R20, R20, R20 ;  /* 0x0000001414144220 */ /* 0x000fe20000400000 */
[----:B---3--:R-:W-:-:S04]  /*1ae0*/  @P3 FADD R21, -R4, R21 ;  /* 0x0000001504153221 */ /* 0x008fc80000000100 */
[----:B------:R-:W-:Y:S01]  /*1af0*/  @P3 FFMA R26, R21, R21, R26 ;  /* 0x00000015151a3223 */ /* 0x000fe2000000001a */
[----:B------:R-:W-:Y:S01]  /*1b00*/  @P4 FFMA R20, R13, R13, R20 ;  /* 0x0000000d0d144223 */ /* 0x000fe20000000014 */
[----:B------:R-:W-:-:S03]  /*1b10*/  @P4 FADD R17, -R4, R17 ;  /* 0x0000001104114221 */ /* 0x000fc60000000100 */
[----:B------:R-:W-:Y:S01]  /*1b20*/  FSETP.GEU.AND P5, PT, R26, R9, P3 ;  /* 0x000000091a00720b */ /* 0x000fe20001fae000 */
[----:B------:R-:W-:Y:S01]  /*1b30*/  @P4 FFMA R20, R17, R17, R20 ;  /* 0x0000001111144223 */ /* 0x000fe20000000014 */
[----:B------:R-:W-:-:S04]  /*1b40*/  @P3 IADD3 R13, PT, PT, R8, 0x1, RZ ;  /* 0x00000001080d3810 */ /* 0x000fc80007ffe0ff */
[----:B------:R-:W-:-:S07]  /*1b50*/  FSETP.GEU.AND P6, PT, R20, R9, P4 ;  /* 0x000000091400720b */ /* 0x000fce00027ce000 */
[----:B------:R-:W-:-:S04]  /*1b60*/  @P5 IADD3 R13, PT, PT, R8, RZ, RZ ;  /* 0x000000ff080d5210 */ /* 0x000fc80007ffe0ff */
[----:B------:R-:W-:-:S04]  /*1b70*/  @P3 MOV R8, R13 ;  /* 0x0000000d00083202 */ /* 0x000fc80000000f00 */
[C---:B------:R-:W-:Y:S02]  /*1b80*/  @P4 IADD3 R13, PT, PT, R8.reuse, 0x1, RZ ;  /* 0x00000001080d4810 */ /* 0x040fe40007ffe0ff */
[----:B------:R-:W-:-:S04]  /*1b90*/  @P6 IADD3 R13, PT, PT, R8, RZ, RZ ;  /* 0x000000ff080d6210 */ /* 0x000fc80007ffe0ff */
[----:B------:R-:W-:-:S07]  /*1ba0*/  @P4 MOV R8, R13 ;  /* 0x0000000d00084202 */ /* 0x000fce0000000f00 */
.L_x_14:
[----:B------:R-:W-:Y:S05]  /*1bb0*/  BSYNC.RECONVERGENT B1 ;  /* 0x0000000000017941 */ /* 0x000fea0003800200 */
.L_x_13:
[----:B------:R-:W-:Y:S05]  /*1bc0*/  @P2 BRA `(.L_x_7) ;  /* 0x0000000000602947 */ /* 0x000fea0003800000 */
[----:B------:R-:W0:Y:S02]  /*1bd0*/  LDC.64 R14, c[0x0][0x398] ;  /* 0x0000e600ff0e7b82 */ /* 0x000e240000000a00 */
[----:B0-----:R-:W-:-:S05]  /*1be0*/  IMAD.WIDE.U32 R12, R12, 0x4, R14 ;  /* 0x000000040c0c7825 */ /* 0x001fca00078e000e */
[----:B------:R-:W2:Y:S02]  /*1bf0*/  LDG.E R19, desc[UR8][R12.64] ;  /* 0x000000080c137981 */ /* 0x000ea4000c1e1900 */
[----:B--2---:R-:W-:-:S13]  /*1c00*/  ISETP.NE.AND P2, PT, R19, R0, PT ;  /* 0x000000001300720c */ /* 0x004fda0003f45270 */
[----:B------:R-:W-:Y:S05]  /*1c10*/  @!P2 BRA `(.L_x_7) ;  /* 0x00000000004ca947 */ /* 0x000fea0003800000 */
[----:B------:R-:W0:Y:S08]  /*1c20*/  LDC.64 R14, c[0x0][0x388] ;  /* 0x0000e200ff0e7b82 */ /* 0x000e300000000a00 */
[----:B------:R-:W1:Y:S08]  /*1c30*/  LDC.64 R16, c[0x0][0x380] ;  /* 0x0000e000ff107b82 */ /* 0x000e700000000a00 */
[----:B------:R-:W2:Y:S01]  /*1c40*/  LDC.64 R12, c[0x0][0x390] ;  /* 0x0000e400ff0c7b82 */ /* 0x000ea20000000a00 */
[----:B0-----:R-:W-:-:S06]  /*1c50*/  IMAD.WIDE R14, R19, 0x4, R14 ;  /* 0x00000004130e7825 */ /* 0x001fcc00078e020e */
[----:B------:R-:W3:Y:S01]  /*1c60*/  LDG.E R14, desc[UR8][R14.64] ;  /* 0x000000080e0e7981 */ /* 0x000ee2000c1e1900 */
[----:B-1----:R-:W-:-:S06]  /*1c70*/  IMAD.WIDE R16, R19, 0x4, R16 ;  /* 0x0000000413107825 */ /* 0x002fcc00078e0210 */
[----:B------:R-:W4:Y:S01]  /*1c80*/  LDG.E R17, desc[UR8][R16.64] ;  /* 0x0000000810117981 */ /* 0x000f22000c1e1900 */
[----:B--2---:R-:W-:-:S06]  /*1c90*/  IMAD.WIDE R12, R19, 0x4, R12 ;  /* 0x00000004130c7825 */ /* 0x004fcc00078e020c */
[----:B------:R-:W2:Y:S01]  /*1ca0*/  LDG.E R13, desc[UR8][R12.64] ;  /* 0x000000080c0d7981 */ /* 0x000ea2000c1e1900 */
[----:B---3--:R-:W-:-:S04]  /*1cb0*/  FADD R19, -R3, R14 ;  /* 0x0000000e03137221 */ /* 0x008fc80000000100 */
[----:B------:R-:W-:Y:S01]  /*1cc0*/  FMUL R21, R19, R19 ;  /* 0x0000001313157220 */ /* 0x000fe20000400000 */
[----:B----4-:R-:W-:-:S04]  /*1cd0*/  FADD R18, -R2, R17 ;  /* 0x0000001102127221 */ /* 0x010fc80000000100 */
[----:B------:R-:W-:Y:S01]  /*1ce0*/  FFMA R18, R18, R18, R21 ;  /* 0x0000001212127223 */ /* 0x000fe20000000015 */
[----:B--2---:R-:W-:-:S04]  /*1cf0*/  FADD R19, -R4, R13 ;  /* 0x0000000d04137221 */ /* 0x004fc80000000100 */
[----:B------:R-:W-:-:S05]  /*1d00*/  FFMA R18, R19, R19, R18 ;  /* 0x0000001313127223 */ /* 0x000fca0000000012 */
[----:B------:R-:W-:Y:S02]  /*1d10*/  FSETP.GEU.AND P2, PT, R18, R9, PT ;  /* 0x000000091200720b */ /* 0x000fe40003f4e000 */
[----:B------:R-:W-:-:S11]  /*1d20*/  IADD3 R14, PT, PT, R8, 0x1, RZ ;  /* 0x00000001080e7810 */ /* 0x000fd60007ffe0ff */
[----:B------:R-:W-:-:S04]  /*1d30*/  @P2 IADD3 R14, PT, PT, R8, RZ, RZ ;  /* 0x000000ff080e2210 */ /* 0x000fc80007ffe0ff */
[----:B------:R-:W-:-:S07]  /*1d40*/  MOV R8, R14 ;  /* 0x0000000e00087202 */ /* 0x000fce0000000f00 */
.L_x_7:
[----:B------:R-:W-:Y:S05]  /*1d50*/  BSYNC.RECONVERGENT B0 ;  /* 0x0000000000007941 */ /* 0x000fea0003800200 */
.L_x_6:
[----:B------:R-:W-:Y:S05]  /*1d60*/  BRA.U UP2, `(.L_x_15) ;  /* 0xffffffe9020c7547 */ /* 0x000fea000b83ffff */
[----:B------:R-:W-:Y:S05]  /*1d70*/  BRA.U UP1, `(.L_x_16) ;  /* 0xffffffe501e87547 */ /* 0x000fea000b83ffff */
[----:B------:R-:W-:Y:S05]  /*1d80*/  BRA.U UP0, `(.L_x_17) ;  /* 0xffffffe500c87547 */ /* 0x000fea000b83ffff */
[----:B------:R-:W0:Y:S02]  /*1d90*/  LDC.64 R2, c[0x0][0x3b0] ;  /* 0x0000ec00ff027b82 */ /* 0x000e240000000a00 */
[----:B0-----:R-:W-:-:S05]  /*1da0*/  IMAD.WIDE R2, R0, 0x4, R2 ;  /* 0x0000000400027825 */ /* 0x001fca00078e0202 */
[----:B------:R-:W-:Y:S01]  /*1db0*/  STG.E desc[UR8][R2.64], R8 ;  /* 0x0000000802007986 */ /* 0x000fe2000c101908 */
[----:B------:R-:W-:Y:S05]  /*1dc0*/  EXIT ;  /* 0x000000000000794d */ /* 0x000fea0003800000 */
        .weak           $__internal_0_$__cuda_sm3x_div_rn_noftz_f32_slowpath
        .type           $__internal_0_$__cuda_sm3x_div_rn_noftz_f32_slowpath,@function
        .size           $__internal_0_$__cuda_sm3x_div_rn_noftz_f32_slowpath,(.L_x_76 - $__internal_0_$__cuda_sm3x_div_rn_noftz_f32_slowpath)
$__internal_0_$__cuda_sm3x_div_rn_noftz_f32_slowpath:
[----:B------:R-:W-:Y:S01]  /*1dd0*/  SHF.R.U32.HI R12, RZ, 0x17, R7 ;  /* 0x00000017ff0c7819 */ /* 0x000fe20000011607 */
[----:B------:R-:W-:Y:S01]  /*1de0*/  BSSY.RECONVERGENT B1, `(.L_x_18) ;  /* 0x0000063000017945 */ /* 0x000fe20003800200 */
[----:B------:R-:W-:Y:S02]  /*1df0*/  SHF.R.U32.HI R11, RZ, 0x17, R8 ;  /* 0x00000017ff0b7819 */ /* 0x000fe40000011608 */
[----:B------:R-:W-:Y:S02]  /*1e00*/  LOP3.LUT R12, R12, 0xff, RZ, 0xc0, !PT ;  /* 0x000000ff0c0c7812 */ /* 0x000fe400078ec0ff */
[----:B------:R-:W-:Y:S02]  /*1e10*/  LOP3.LUT R16, R11, 0xff, RZ, 0xc0, !PT ;  /* 0x000000ff0b107812 */ /* 0x000fe400078ec0ff */
[----:B------:R-:W-:Y:S02]  /*1e20*/  IADD3 R14, PT, PT, R12, -0x1, RZ ;  /* 0xffffffff0c0e7810 */ /* 0x000fe40007ffe0ff */
[----:B------:R-:W-:-:S02]  /*1e30*/  IADD3 R15, PT, PT, R16, -0x1, RZ ;  /* 0xffffffff100f7810 */ /* 0x000fc40007ffe0ff */
[----:B------:R-:W-:Y:S02]  /*1e40*/  ISETP.GT.U32.AND P0, PT, R14, 0xfd, PT ;  /* 0x000000fd0e00780c */ /* 0x000fe40003f04070 */
[----:B------:R-:W-:Y:S02]  /*1e50*/  MOV R13, R7 ;  /* 0x00000007000d7202 */ /* 0x000fe40000000f00 */
[----:B------:R-:W-:-:S13]  /*1e60*/  ISETP.GT.U32.OR P0, PT, R15, 0xfd, P0 ;  /* 0x000000fd0f00780c */ /* 0x000fda0000704470 */
[----:B------:R-:W-:Y:S01]  /*1e70*/  @!P0 MOV R11, RZ ;  /* 0x000000ff000b8202 */ /* 0x000fe20000000f00 */
[----:B------:R-:W-:Y:S06]  /*1e80*/  @!P0 BRA `(.L_x_19) ;  /* 0x00000000005c8947 */ /* 0x000fec0003800000 */
[----:B------:R-:W-:Y:S02]  /*1e90*/  FSETP.GTU.FTZ.AND P0, PT, |R8|, +INF , PT ;  /* 0x7f8000000800780b */ /* 0x000fe40003f1c200 */
[----:B------:R-:W-:-:S04]  /*1ea0*/  FSETP.GTU.FTZ.AND P1, PT, |R7|, +INF , PT ;  /* 0x7f8000000700780b */ /* 0x000fc80003f3c200 */
[----:B------:R-:W-:-:S13]  /*1eb0*/  PLOP3.LUT P0, PT, P0, P1, PT, 0xf8, 0x8f ;  /* 0x00000000008f781c */ /* 0x000fda0000703f70 */
[----:B------:R-:W-:Y:S05]  /*1ec0*/  @P0 BRA `(.L_x_20) ;  /* 0x00000004004c0947 */ /* 0x000fea0003800000 */
[----:B------:R-:W-:-:S13]  /*1ed0*/  LOP3.LUT P0, RZ, R13, 0x7fffffff, R8, 0xc8, !PT ;  /* 0x7fffffff0dff7812 */ /* 0x000fda000780c808 */
[----:B------:R-:W-:Y:S05]  /*1ee0*/  @!P0 BRA `(.L_x_21) ;  /* 0x00000004003c8947 */ /* 0x000fea0003800000 */
[C---:B------:R-:W-:Y:S02]  /*1ef0*/  FSETP.NEU.FTZ.AND P1, PT, |R8|.reuse, +INF , PT ;  /* 0x7f8000000800780b */ /* 0x040fe40003f3d200 */
[----:B------:R-:W-:Y:S02]  /*1f00*/  FSETP.NEU.FTZ.AND P0, PT, |R7|, +INF , PT ;  /* 0x7f8000000700780b */ /* 0x000fe40003f1d200 */
[----:B------:R-:W-:-:S11]  /*1f10*/  FSETP.NEU.FTZ.AND P2, PT, |R8|, +INF , PT ;  /* 0x7f8000000800780b */ /* 0x000fd60003f5d200 */
[----:B------:R-:W-:Y:S05]  /*1f20*/  @!P0 BRA !P1, `(.L_x_21) ;  /* 0x00000004002c8947 */ /* 0x000fea0004800000 */
[----:B------:R-:W-:-:S04]  /*1f30*/  LOP3.LUT P1, RZ, R8, 0x7fffffff, RZ, 0xc0, !PT ;  /* 0x7fffffff08ff7812 */ /* 0x000fc8000782c0ff */
[----:B------:R-:W-:-:S13]  /*1f40*/  PLOP3.LUT P0, PT, P0, P1, PT, 0x2f, 0xf2 ;  /* 0x0000000000f2781c */ /* 0x000fda0000702577 */
[----:B------:R-:W-:Y:S05]  /*1f50*/  @P0 BRA `(.L_x_22) ;  /* 0x0000000400180947 */ /* 0x000fea0003800000 */
[----:B------:R-:W-:-:S04]  /*1f60*/  LOP3.LUT P0, RZ, R13, 0x7fffffff, RZ, 0xc0, !PT ;  /* 0x7fffffff0dff7812 */ /* 0x000fc8000780c0ff */
[----:B------:R-:W-:-:S13]  /*1f70*/  PLOP3.LUT P0, PT, P2, P0, PT, 0x2f, 0xf2 ;  /* 0x0000000000f2781c */ /* 0x000fda0001700577 */
[----:B------:R-:W-:Y:S05]  /*1f80*/  @P0 BRA `(.L_x_23) ;  /* 0x0000000400000947 */ /* 0x000fea0003800000 */
[----:B------:R-:W-:Y:S02]  /*1f90*/  ISETP.GE.AND P0, PT, R15, RZ, PT ;  /* 0x000000ff0f00720c */ /* 0x000fe40003f06270 */
[----:B------:R-:W-:-:S11]  /*1fa0*/  ISETP.GE.AND P1, PT, R14, RZ, PT ;  /* 0x000000ff0e00720c */ /* 0x000fd60003f26270 */
[----:B------:R-:W-:Y:S01]  /*1fb0*/  @P0 MOV R11, RZ ;  /* 0x000000ff000b0202 */ /* 0x000fe20000000f00 */
[----:B------:R-:W-:Y:S01]  /*1fc0*/  @!P0 FFMA R8, R8, 1.84467440737095516160e+19, RZ ;  /* 0x5f80000008088823 */ /* 0x000fe200000000ff */
[----:B------:R-:W-:Y:S01]  /*1fd0*/  @!P0 MOV R11, 0xffffffc0 ;  /* 0xffffffc0000b8802 */ /* 0x000fe20000000f00 */
[----:B------:R-:W-:-:S03]  /*1fe0*/  @!P1 FFMA R13, R7, 1.84467440737095516160e+19, RZ ;  /* 0x5f800000070d9823 */ /* 0x000fc600000000ff */
[----:B------:R-:W-:-:S07]  /*1ff0*/  @!P1 IADD3 R11, PT, PT, R11, 0x40, RZ ;  /* 0x000000400b0b9810 */ /* 0x000fce0007ffe0ff */
.L_x_19:
[----:B------:R-:W-:Y:S01]  /*2000*/  LEA R14, R12, 0xc0800000, 0x17 ;  /* 0xc08000000c0e7811 */ /* 0x000fe200078eb8ff */
[----:B------:R-:W-:Y:S03]  /*2010*/  BSSY.RECONVERGENT B2, `(.L_x_24) ;  /* 0x0000036000027945 */ /* 0x000fe60003800200 */
[----:B------:R-:W-:Y:S02]  /*2020*/  IADD3 R14, PT, PT, -R14, R13, RZ ;  /* 0x0000000d0e0e7210 */ /* 0x000fe40007ffe1ff */
[----:B------:R-:W-:Y:S02]  /*2030*/  IADD3 R13, PT, PT, R16, -0x7f, RZ ;  /* 0xffffff81100d7810 */ /* 0x000fe40007ffe0ff */
[----:B------:R0:W1:Y:S01]  /*2040*/  MUFU.RCP R15, R14 ;  /* 0x0000000e000f7308 */ /* 0x0000620000001000 */
[----:B------:R-:W-:Y:S02]  /*2050*/  FADD.FTZ R17, -R14, -RZ ;  /* 0x800000ff0e117221 */ /* 0x000fe40000010100 */
[C---:B------:R-:W-:Y:S01]  /*2060*/  IMAD R8, R13.reuse, -0x800000, R8 ;  /* 0xff8000000d087824 */ /* 0x040fe200078e0208 */
[----:B0-----:R-:W-:-:S04]  /*2070*/  IADD3 R14, PT, PT, R13, 0x7f, -R12 ;  /* 0x0000007f0d0e7810 */ /* 0x001fc80007ffe80c */
[----:B------:R-:W-:Y:S01]  /*2080*/  IADD3 R11, PT, PT, R14, R11, RZ ;  /* 0x0000000b0e0b7210 */ /* 0x000fe20007ffe0ff */
[----:B-1----:R-:W-:-:S04]  /*2090*/  FFMA R16, R15, R17, 1 ;  /* 0x3f8000000f107423 */ /* 0x002fc80000000011 */
[----:B------:R-:W-:-:S04]  /*20a0*/  FFMA R18, R15, R16, R15 ;  /* 0x000000100f127223 */ /* 0x000fc8000000000f */
[----:B------:R-:W-:-:S04]  /*20b0*/  FFMA R15, R8, R18, RZ ;  /* 0x00000012080f7223 */ /* 0x000fc800000000ff */
[----:B------:R-:W-:-:S04]  /*20c0*/  FFMA R16, R17, R15, R8 ;  /* 0x0000000f11107223 */ /* 0x000fc80000000008 */
[----:B------:R-:W-:-:S04]  /*20d0*/  FFMA R15, R18, R16, R15 ;  /* 0x00000010120f7223 */ /* 0x000fc8000000000f */
[----:B------:R-:W-:-:S04]  /*20e0*/  FFMA R16, R17, R15, R8 ;  /* 0x0000000f11107223 */ /* 0x000fc80000000008 */
[----:B------:R-:W-:-:S05]  /*20f0*/  FFMA R8, R18, R16, R15 ;  /* 0x0000001012087223 */ /* 0x000fca000000000f */
[----:B------:R-:W-:-:S04]  /*2100*/  SHF.R.U32.HI R12, RZ, 0x17, R8 ;  /* 0x00000017ff0c7819 */ /* 0x000fc80000011608 */
[----:B------:R-:W-:-:S04]  /*2110*/  LOP3.LUT R12, R12, 0xff, RZ, 0xc0, !PT ;  /* 0x000000ff0c0c7812 */ /* 0x000fc800078ec0ff */
[----:B------:R-:W-:-:S04]  /*2120*/  IADD3 R17, PT, PT, R12, R11, RZ ;  /* 0x0000000b0c117210 */ /* 0x000fc80007ffe0ff */
[----:B------:R-:W-:-:S04]  /*2130*/  IADD3 R12, PT, PT, R17, -0x1, RZ ;  /* 0xffffffff110c7810 */ /* 0x000fc80007ffe0ff */
[----:B------:R-:W-:-:S13]  /*2140*/  ISETP.GE.U32.AND P0, PT, R12, 0xfe, PT ;  /* 0x000000fe0c00780c */ /* 0x000fda0003f06070 */
[----:B------:R-:W-:Y:S05]  /*2150*/  @!P0 BRA `(.L_x_25) ;  /* 0x0000000000808947 */ /* 0x000fea0003800000 */
[----:B------:R-:W-:-:S13]  /*2160*/  ISETP.GT.AND P0, PT, R17, 0xfe, PT ;  /* 0x000000fe1100780c */ /* 0x000fda0003f04270 */
[----:B------:R-:W-:Y:S05]  /*2170*/  @P0 BRA `(.L_x_26) ;  /* 0x00000000006c0947 */ /* 0x000fea0003800000 */
[----:B------:R-:W-:-:S13]  /*2180*/  ISETP.GE.AND P0, PT, R17, 0x1, PT ;  /* 0x000000011100780c */ /* 0x000fda0003f06270 */
[----:B------:R-:W-:Y:S05]  /*2190*/  @P0 BRA `(.L_x_27) ;  /* 0x0000000000740947 */ /* 0x000fea0003800000 */
[----:B------:R-:W-:Y:S02]  /*21a0*/  ISETP.GE.AND P0, PT, R17, -0x18, PT ;  /* 0xffffffe81100780c */ /* 0x000fe40003f06270 */
[----:B------:R-:W-:-:S11]  /*21b0*/  LOP3.LUT R8, R8, 0x80000000, RZ, 0xc0, !PT ;  /* 0x8000000008087812 */ /* 0x000fd600078ec0ff */
[----:B------:R-:W-:Y:S05]  /*21c0*/  @!P0 BRA `(.L_x_27) ;  /* 0x0000000000688947 */ /* 0x000fea0003800000 */
[CCC-:B------:R-:W-:Y:S01]  /*21d0*/  FFMA.RZ R11, R18.reuse, R16.reuse, R15.reuse ;  /* 0x00000010120b7223 */ /* 0x1c0fe2000000c00f */
[C---:B------:R-:W-:Y:S01]  /*21e0*/  IADD3 R14, PT, PT, R17.reuse, 0x20, RZ ;  /* 0x00000020110e7810 */ /* 0x040fe20007ffe0ff */
[CCC-:B------:R-:W-:Y:S01]  /*21f0*/  FFMA.RM R12, R18.reuse, R16.reuse, R15.reuse ;  /* 0x00000010120c7223 */ /* 0x1c0fe2000000400f */
[----:B------:R-:W-:Y:S02]  /*2200*/  ISETP.NE.AND P2, PT, R17, RZ, PT ;  /* 0x000000ff1100720c */ /* 0x000fe40003f45270 */
[----:B------:R-:W-:Y:S01]  /*2210*/  LOP3.LUT R13, R11, 0x7fffff, RZ, 0xc0, !PT ;  /* 0x007fffff0b0d7812 */ /* 0x000fe200078ec0ff */
[----:B------:R-:W-:Y:S01]  /*2220*/  FFMA.RP R11, R18, R16, R15 ;  /* 0x00000010120b7223 */ /* 0x000fe2000000800f */
[----:B------:R-:W-:Y:S02]  /*2230*/  ISETP.NE.AND P1, PT, R17, RZ, PT ;  /* 0x000000ff1100720c */ /* 0x000fe40003f25270 */
[----:B------:R-:W-:Y:S02]  /*2240*/  LOP3.LUT R13, R13, 0x800000, RZ, 0xfc, !PT ;  /* 0x008000000d0d7812 */ /* 0x000fe400078efcff */
[----:B------:R-:W-:-:S02]  /*2250*/  IADD3 R15, PT, PT, -R17, RZ, RZ ;  /* 0x000000ff110f7210 */ /* 0x000fc40007ffe1ff */
[----:B------:R-:W-:Y:S02]  /*2260*/  SHF.L.U32 R14, R13, R14, RZ ;  /* 0x0000000e0d0e7219 */ /* 0x000fe400000006ff */
[----:B------:R-:W-:Y:S02]  /*2270*/  FSETP.NEU.FTZ.AND P0, PT, R11, R12, PT ;  /* 0x0000000c0b00720b */ /* 0x000fe40003f1d000 */
[----:B------:R-:W-:Y:S02]  /*2280*/  SEL R12, R15, RZ, P2 ;  /* 0x000000ff0f0c7207 */ /* 0x000fe40001000000 */
[----:B------:R-:W-:Y:S02]  /*2290*/  ISETP.NE.AND P1, PT, R14, RZ, P1 ;  /* 0x000000ff0e00720c */ /* 0x000fe40000f25270 */
[----:B------:R-:W-:Y:S02]  /*22a0*/  SHF.R.U32.HI R12, RZ, R12, R13 ;  /* 0x0000000cff0c7219 */ /* 0x000fe4000001160d */
[----:B------:R-:W-:-:S02]  /*22b0*/  PLOP3.LUT P0, PT, P0, P1, PT, 0xf8, 0x8f ;  /* 0x00000000008f781c */ /* 0x000fc40000703f70 */
[----:B------:R-:W-:Y:S02]  /*22c0*/  SHF.R.U32.HI R14, RZ, 0x1, R12 ;  /* 0x00000001ff0e7819 */ /* 0x000fe4000001160c */
[----:B------:R-:W-:-:S04]  /*22d0*/  SEL R11, RZ, 0x1, !P0 ;  /* 0x00000001ff0b7807 */ /* 0x000fc80004000000 */
[----:B------:R-:W-:-:S04]  /*22e0*/  LOP3.LUT R11, R11, 0x1, R14, 0xf8, !PT ;  /* 0x000000010b0b7812 */ /* 0x000fc800078ef80e */
[----:B------:R-:W-:-:S04]  /*22f0*/  LOP3.LUT R11, R11, R12, RZ, 0xc0, !PT ;  /* 0x0000000c0b0b7212 */ /* 0x000fc800078ec0ff */
[----:B------:R-:W-:-:S04]  /*2300*/  IADD3 R11, PT, PT, R14, R11, RZ ;  /* 0x0000000b0e0b7210 */ /* 0x000fc80007ffe0ff */
[----:B------:R-:W-:Y:S01]  /*2310*/  LOP3.LUT R8, R11, R8, RZ, 0xfc, !PT ;  /* 0x000000080b087212 */ /* 0x000fe200078efcff */
[----:B------:R-:W-:Y:S06]  /*2320*/  BRA `(.L_x_27) ;  /* 0x0000000000107947 */ /* 0x000fec0003800000 */
.L_x_26:
[----:B------:R-:W-:-:S04]  /*2330*/  LOP3.LUT R8, R8, 0x80000000, RZ, 0xc0, !PT ;  /* 0x8000000008087812 */ /* 0x000fc800078ec0ff */
[----:B------:R-:W-:Y:S01]  /*2340*/  LOP3.LUT R8, R8, 0x7f800000, RZ, 0xfc, !PT ;  /* 0x7f80000008087812 */ /* 0x000fe200078efcff */
[----:B------:R-:W-:Y:S06]  /*2350*/  BRA `(.L_x_27) ;  /* 0x0000000000047947 */ /* 0x000fec0003800000 */
.L_x_25:
[----:B------:R-:W-:-:S07]  /*2360*/  LEA R8, R11, R8, 0x17 ;  /* 0x000000080b087211 */ /* 0x000fce00078eb8ff */
.L_x_27:
[----:B------:R-:W-:Y:S05]  /*2370*/  BSYNC.RECONVERGENT B2 ;  /* 0x0000000000027941 */ /* 0x000fea0003800200 */
.L_x_24:
[----:B------:R-:W-:Y:S05]  /*2380*/  BRA `(.L_x_28) ;  /* 0x0000000000207947 */ /* 0x000fea0003800000 */
.L_x_23:
[----:B------:R-:W-:-:S04]  /*2390*/  LOP3.LUT R8, R13, 0x80000000, R8, 0x48, !PT ;  /* 0x800000000d087812 */ /* 0x000fc800078e4808 */
[----:B------:R-:W-:Y:S01]  /*23a0*/  LOP3.LUT R8, R8, 0x7f800000, RZ, 0xfc, !PT ;  /* 0x7f80000008087812 */ /* 0x000fe200078efcff */
[----:B------:R-:W-:Y:S06]  /*23b0*/  BRA `(.L_x_28) ;  /* 0x0000000000147947 */ /* 0x000fec0003800000 */
.L_x_22:
[----:B------:R-:W-:Y:S01]  /*23c0*/  LOP3.LUT R8, R13, 0x80000000, R8, 0x48, !PT ;  /* 0x800000000d087812 */ /* 0x000fe200078e4808 */
[----:B------:R-:W-:Y:S06]  /*23d0*/  BRA `(.L_x_28) ;  /* 0x00000000000c7947 */ /* 0x000fec0003800000 */
.L_x_21:
[----:B------:R-:W0:Y:S01]  /*23e0*/  MUFU.RSQ R8, -QNAN ;  /* 0xffc0000000087908 */ /* 0x000e220000001400 */
[----:B------:R-:W-:Y:S05]  /*23f0*/  BRA `(.L_x_28) ;  /* 0x0000000000047947 */ /* 0x000fea0003800000 */
.L_x_20:
[----:B------:R-:W-:-:S07]  /*2400*/  FADD.FTZ R8, R8, R7 ;  /* 0x0000000708087221 */ /* 0x000fce0000010000 */
.L_x_28:
[----:B------:R-:W-:Y:S05]  /*2410*/  BSYNC.RECONVERGENT B1 ;  /* 0x0000000000017941 */ /* 0x000fea0003800200 */
.L_x_18:
[----:B------:R-:W-:-:S04]  /*2420*/  HFMA2 R11, -RZ, RZ, 0, 0 ;  /* 0x00000000ff0b7431 */ /* 0x000fc800000001ff */
[----:B0-----:R-:W-:Y:S05]  /*2430*/  RET.REL.NODEC R10 `(_Z25countNeighborsSpatialHashPfS_S_PiS0_S0_S0_iffi) ;  /* 0xffffffd80af07950 */ /* 0x001fea0003c3ffff */
.L_x_29:
[----:B------:R-:W-:-:S00]  /*2440*/  BRA `(.L_x_29) ;  /* 0xfffffffc00fc7947 */ /* 0x000fc0000383ffff */
[----:B------:R-:W-:-:S00]  /*2450*/  NOP ;  /* 0x0000000000007918 */ /* 0x000fc00000000000 */
        /* <DEDUP_REMOVED lines=10> */
.L_x_76:


//--------------------- .text._Z19countNeighborsNaivePfS_S_Piif --------------------------
	.section	.text._Z19countNeighborsNaivePfS_S_Piif,"ax",@progbits
	.align	128
        .global         _Z19countNeighborsNaivePfS_S_Piif
        .type           _Z19countNeighborsNaivePfS_S_Piif,@function
        .size           _Z19countNeighborsNaivePfS_S_Piif,(.L_x_79 - _Z19countNeighborsNaivePfS_S_Piif)
        .other          _Z19countNeighborsNaivePfS_S_Piif,@"STO_CUDA_ENTRY STV_DEFAULT"
_Z19countNeighborsNaivePfS_S_Piif:
.text._Z19countNeighborsNaivePfS_S_Piif:
        /* <DEDUP_REMOVED lines=13> */
[----:B------:R-:W0:Y:S01]  /*00d0*/  LDC R12, c[0x0][0x3a4] ;  /* 0x0000e900ff0c7b82 */ /* 0x000e220000000800 */
[----:B-1----:R1:W5:Y:S01]  /*00e0*/  LDG.E R8, desc[UR12][R14.64] ;  /* 0x0000000c0e087981 */ /* 0x002362000c1e1900 */
[----:B--2---:R-:W-:-:S05]  /*00f0*/  IMAD.WIDE R16, R9, 0x4, R4 ;  /* 0x0000000409107825 */ /* 0x004fca00078e0204 */
[----:B------:R1:W5:Y:S01]  /*0100*/  LDG.E R10, desc[UR12][R16.64] ;  /* 0x0000000c100a7981 */ /* 0x000362000c1e1900 */
[----:B---3--:R-:W-:-:S05]  /*0110*/  IMAD.WIDE R18, R9, 0x4, R6 ;  /* 0x0000000409127825 */ /* 0x008fca00078e0206 */
[----:B------:R1:W5:Y:S01]  /*0120*/  LDG.E R11, desc[UR12][R18.64] ;  /* 0x0000000c120b7981 */ /* 0x000362000c1e1900 */
[----:B------:R-:W-:Y:S01]  /*0130*/  ISETP.GE.AND P0, PT, R9, 0x1, PT ;  /* 0x000000010900780c */ /* 0x000fe20003f06270 */
[----:B------:R-:W-:Y:S01]  /*0140*/  BSSY.RECONVERGENT B0, `(.L_x_30) ;  /* 0x00000f8000007945 */ /* 0x000fe20003800200 */
[----:B------:R-:W-:Y:S01]  /*0150*/  HFMA2 R13, -RZ, RZ, 0, 0 ;  /* 0x00000000ff0d7431 */ /* 0x000fe200000001ff */
[----:B------:R-:W-:Y:S01]  /*0160*/  MOV R0, RZ ;  /* 0x000000ff00007202 */ /* 0x000fe20000000f00 */
[----:B0-----:R-:W-:-:S09]  /*0170*/  FMUL R12, R12, R12 ;  /* 0x0000000c0c0c7220 */ /* 0x001fd20000400000 */
[----:B-1----:R-:W-:Y:S05]  /*0180*/  @!P0 BRA `(.L_x_31) ;  /* 0x0000000c00cc8947 */ /* 0x002fea0003800000 */
[----:B------:R-:W-:Y:S01]  /*0190*/  VIMNMX R0, PT, PT, R9, UR14, PT ;  /* 0x0000000e09007c48 */ /* 0x000fe2000bfe0100 */
[----:B------:R-:W-:Y:S01]  /*01a0*/  BSSY.RECONVERGENT B1, `(.L_x_32) ;  /* 0x0000082000017945 */ /* 0x000fe20003800200 */
[----:B------:R-:W-:Y:S02]  /*01b0*/  MOV R21, RZ ;  /* 0x000000ff00157202 */ /* 0x000fe40000000f00 */
[C---:B------:R-:W-:Y:S02]  /*01c0*/  ISETP.GE.AND P1, PT, R0.reuse, 0x8, PT ;  /* 0x000000080000780c */ /* 0x040fe40003f26270 */
[----:B------:R-:W-:Y:S02]  /*01d0*/  VIMNMX R13, PT, PT, R0, 0x1, !PT ;  /* 0x00000001000d7848 */ /* 0x000fe40007fe0100 */
[----:B------:R-:W-:Y:S02]  /*01e0*/  MOV R0, RZ ;  /* 0x000000ff00007202 */ /* 0x000fe40000000f00 */
[----:B------:R-:W-:-:S04]  /*01f0*/  LOP3.LUT R22, R13, 0x7, RZ, 0xc0, !PT ;  /* 0x000000070d167812 */ /* 0x000fc800078ec0ff */
[----:B------:R-:W-:-:S03]  /*0200*/  ISETP.NE.AND P0, PT, R22, RZ, PT ;  /* 0x000000ff1600720c */ /* 0x000fc60003f05270 */
[----:B------:R-:W-:Y:S10]  /*0210*/  @!P1 BRA `(.L_x_33) ;  /* 0x0000000400e89947 */ /* 0x000ff40003800000 */
[----:B------:R-:W0:Y:S01]  /*0220*/  LDCU.128 UR4, c[0x0][0x380] ;  /* 0x00007000ff0477ac */ /* 0x000e220008000c00 */
[----:B------:R-:W-:Y:S01]  /*0230*/  LOP3.LUT R21, R13, 0x7ffffff8, RZ, 0xc0, !PT ;  /* 0x7ffffff80d157812 */ /* 0x000fe200078ec0ff */
[----:B------:R-:W-:Y:S01]  /*0240*/  HFMA2 R0, -RZ, RZ, 0, 0 ;  /* 0x00000000ff007431 */ /* 0x000fe200000001ff */
[----:B------:R-:W1:Y:S02]  /*0250*/  LDCU.64 UR10, c[0x0][0x390] ;  /* 0x00007200ff0a77ac */ /* 0x000e640008000a00 */
[----:B------:R-:W-:Y:S01]  /*0260*/  IADD3 R24, PT, PT, -R21, RZ, RZ ;  /* 0x000000ff15187210 */ /* 0x000fe20007ffe1ff */
[----:B0-----:R-:W-:Y:S02]  /*0270*/  UIADD3 UR8, UP0, UPT, UR4, 0x10, URZ ;  /* 0x0000001004087890 */ /* 0x001fe4000ff1e0ff */
[----:B------:R-:W-:Y:S02]  /*0280*/  UIADD3 UR6, UP1, UPT, UR6, 0x10, URZ ;  /* 0x0000001006067890 */ /* 0x000fe4000ff3e0ff */
[----:B-1----:R-:W-:-:S02]  /*0290*/  UIADD3 UR4, UP2, UPT, UR10, 0x10, URZ ;  /* 0x000000100a047890 */ /* 0x002fc4000ff5e0ff */
[----:B------:R-:W-:Y:S01]  /*02a0*/  UIADD3.X UR9, UPT, UPT, URZ, UR5, URZ, UP0, !UPT ;  /* 0x00000005ff097290 */ /* 0x000fe200087fe4ff */
[----:B------:R-:W-:Y:S01]  /*02b0*/  MOV R18, UR8 ;  /* 0x0000000800127c02 */ /* 0x000fe20008000f00 */
[----:B------:R-:W-:Y:S01]  /*02c0*/  UIADD3.X UR7, UPT, UPT, URZ, UR7, URZ, UP1, !UPT ;  /* 0x00000007ff077290 */ /* 0x000fe20008ffe4ff */
[----:B------:R-:W-:Y:S01]  /*02d0*/  MOV R14, UR6 ;  /* 0x00000006000e7c02 */ /* 0x000fe20008000f00 */
[----:B------:R-:W-:Y:S01]  /*02e0*/  UIADD3.X UR5, UPT, UPT, URZ, UR11, URZ, UP2, !UPT ;  /* 0x0000000bff057290 */ /* 0x000fe200097fe4ff */
[----:B------:R-:W-:Y:S02]  /*02f0*/  MOV R16, UR4 ;  /* 0x0000000400107c02 */ /* 0x000fe40008000f00 */
[----:B------:R-:W-:Y:S02]  /*0300*/  MOV R19, UR9 ;  /* 0x0000000900137c02 */ /* 0x000fe40008000f00 */
[----:B------:R-:W-:Y:S02]  /*0310*/  MOV R15, UR7 ;  /* 0x00000007000f7c02 */ /* 0x000fe40008000f00 */
[----:B------:R-:W-:-:S07]  /*0320*/  MOV R17, UR5 ;  /* 0x0000000500117c02 */ /* 0x000fce0008000f00 */
.L_x_34:
[----:B------:R-:W2:Y:S04]  /*0330*/  LDG.E R25, desc[UR12][R14.64+-0x10] ;  /* 0xfffff00c0e197981 */ /* 0x000ea8000c1e1900 */
[----:B------:R-:W3:Y:S04]  /*0340*/  LDG.E R23, desc[UR12][R18.64+-0x10] ;  /* 0xfffff00c12177981 */ /* 0x000ee8000c1e1900 */
[----:B------:R-:W4:Y:S04]  /*0350*/  LDG.E R26, desc[UR12][R16.64+-0x10] ;  /* 0xfffff00c101a7981 */ /* 0x000f28000c1e1900 */
[----:B------:R-:W4:Y:S04]  /*0360*/  LDG.E R27, desc[UR12][R14.64+-0xc] ;  /* 0xfffff40c0e1b7981 */ /* 0x000f28000c1e1900 */
[----:B------:R-:W4:Y:S01]  /*0370*/  LDG.E R29, desc[UR12][R18.64+-0x4] ;  /* 0xfffffc0c121d7981 */ /* 0x000f22000c1e1900 */
[----:B--2--5:R-:W-:Y:S01]  /*0380*/  FADD R25, -R10, R25 ;  /* 0x000000190a197221 */ /* 0x024fe20000000100 */
[----:B---3--:R-:W-:-:S03]  /*0390*/  FADD R23, -R8, R23 ;  /* 0x0000001708177221 */ /* 0x008fc60000000100 */
[----:B------:R-:W-:-:S04]  /*03a0*/  FMUL R20, R25, R25 ;  /* 0x0000001919147220 */ /* 0x000fc80000400000 */
[----:B------:R-:W-:Y:S02]  /*03b0*/  FFMA R25, R23, R23, R20 ;  /* 0x0000001717197223 */ /* 0x000fe40000000014 */
[----:B------:R-:W2:Y:S04]  /*03c0*/  LDG.E R23, desc[UR12][R18.64+-0xc] ;  /* 0xfffff40c12177981 */ /* 0x000ea8000c1e1900 */
[----:B------:R-:W3:Y:S01]  /*03d0*/  LDG.E R20, desc[UR12][R16.64+-0xc] ;  /* 0xfffff40c10147981 */ /* 0x000ee2000c1e1900 */
[----:B----4-:R-:W-:Y:S01]  /*03e0*/  FADD R26, -R11, R26 ;  /* 0x0000001a0b1a7221 */ /* 0x010fe20000000100 */
[----:B------:R-:W-:-:S03]  /*03f0*/  FADD R27, -R10, R27 ;  /* 0x0000001b0a1b7221 */ /* 0x000fc60000000100 */
[----:B------:R-:W-:Y:S01]  /*0400*/  FFMA R25, R26, R26, R25 ;  /* 0x0000001a1a197223 */ /* 0x000fe20000000019 */
[----:B------:R-:W-:-:S04]  /*0410*/  FMUL R26, R27, R27 ;  /* 0x0000001b1b1a7220 */ /* 0x000fc80000400000 */
[----:B------:R-:W-:Y:S02]  /*0420*/  FSETP.GEU.AND P1, PT, R25, R12, PT ;  /* 0x0000000c1900720b */ /* 0x000fe40003f2e000 */
[----:B------:R-:W4:Y:S01]  /*0430*/  LDG.E R25, desc[UR12][R18.64+-0x8] ;  /* 0xfffff80c12197981 */ /* 0x000f22000c1e1900 */
[----:B--2---:R-:W-:-:S04]  /*0440*/  FADD R23, -R8, R23 ;  /* 0x0000001708177221 */ /* 0x004fc80000000100 */
[----:B------:R-:W-:Y:S02]  /*0450*/  FFMA R27, R23, R23, R26 ;  /* 0x00000017171b7223 */ /* 0x000fe4000000001a */
[----:B------:R-:W2:Y:S01]  /*0460*/  LDG.E R23, desc[UR12][R14.64+-0x8] ;  /* 0xfffff80c0e177981 */ /* 0x000ea2000c1e1900 */
[----:B---3--:R-:W-:-:S04]  /*0470*/  FADD R20, -R11, R20 ;  /* 0x000000140b147221 */ /* 0x008fc80000000100 */
[----:B------:R-:W-:Y:S02]  /*0480*/  FFMA R27, R20, R20, R27 ;  /* 0x00000014141b7223 */ /* 0x000fe4000000001b */
[----:B------:R-:W3:Y:S03]  /*0490*/  LDG.E R20, desc[UR12][R16.64+-0x8] ;  /* 0xfffff80c10147981 */ /* 0x000ee6000c1e1900 */
[----:B------:R-:W-:Y:S02]  /*04a0*/  FSETP.GEU.AND P2, PT, R27, R12, PT ;  /* 0x0000000c1b00720b */ /* 0x000fe40003f4e000 */
[----:B------:R-:W3:Y:S01]  /*04b0*/  LDG.E R27, desc[UR12][R14.64+-0x4] ;  /* 0xfffffc0c0e1b7981 */ /* 0x000ee2000c1e1900 */
[C---:B----4-:R-:W-:Y:S01]  /*04c0*/  FADD R25, -R8.reuse, R25 ;  /* 0x0000001908197221 */ /* 0x050fe20000000100 */
[----:B------:R-:W-:Y:S01]  /*04d0*/  FADD R29, -R8, R29 ;  /* 0x0000001d081d7221 */ /* 0x000fe20000000100 */
[----:B--2---:R-:W-:-:S04]  /*04e0*/  FADD R23, -R10, R23 ;  /* 0x000000170a177221 */ /* 0x004fc80000000100 */
[----:B------:R-:W-:Y:S01]  /*04f0*/  FMUL R26, R23, R23 ;  /* 0x00000017171a7220 */ /* 0x000fe20000400000 */
[----:B---3--:R-:W-:-:S03]  /*0500*/  FADD R20, -R11, R20 ;  /* 0x000000140b147221 */ /* 0x008fc60000000100 */
[----:B------:R-:W-:Y:S02]  /*0510*/  FFMA R25, R25, R25, R26 ;  /* 0x0000001919197223 */ /* 0x000fe4000000001a */
[----:B------:R-:W2:Y:S02]  /*0520*/  LDG.E R26, desc[UR12][R16.64+-0x4] ;  /* 0xfffffc0c101a7981 */ /* 0x000ea4000c1e1900 */
[----:B------:R-:W-:Y:S01]  /*0530*/  FFMA R25, R20, R20, R25 ;  /* 0x0000001414197223 */ /* 0x000fe20000000019 */
[----:B------:R-:W-:Y:S01]  /*0540*/  IADD3 R20, PT, PT, R0, 0x1, RZ ;  /* 0x0000000100147810 */ /* 0x000fe20007ffe0ff */
[----:B------:R-:W-:Y:S01]  /*0550*/  FADD R27, -R10, R27 ;  /* 0x0000001b0a1b7221 */ /* 0x000fe20000000100 */
[----:B------:R-:W-:-:S04]  /*0560*/  @P1 IADD3 R20, PT, PT, R0, RZ, RZ ;  /* 0x000000ff00141210 */ /* 0x000fc80007ffe0ff */
[C---:B------:R-:W-:Y:S02]  /*0570*/  IADD3 R0, PT, PT, R20.reuse, 0x1, RZ ;  /* 0x0000000114007810 */ /* 0x040fe40007ffe0ff */
[----:B------:R-:W-:Y:S01]  /*0580*/  @P2 IADD3 R0, PT, PT, R20, RZ, RZ ;  /* 0x000000ff14002210 */ /* 0x000fe20007ffe0ff */
[----:B------:R-:W-:Y:S02]  /*0590*/  FMUL R20, R27, R27 ;  /* 0x0000001b1b147220 */ /* 0x000fe40000400000 */
[----:B------:R-:W3:Y:S01]  /*05a0*/  LDG.E R27, desc[UR12][R14.64] ;  /* 0x0000000c0e1b7981 */ /* 0x000ee2000c1e1900 */
[----:B------:R-:W-:-:S03]  /*05b0*/  FSETP.GEU.AND P1, PT, R25, R12, PT ;  /* 0x0000000c1900720b */ /* 0x000fc60003f2e000 */
[----:B------:R-:W4:Y:S01]  /*05c0*/  LDG.E R25, desc[UR12][R18.64] ;  /* 0x0000000c12197981 */ /* 0x000f22000c1e1900 */
[----:B------:R-:W-:-:S03]  /*05d0*/  FFMA R29, R29, R29, R20 ;  /* 0x0000001d1d1d7223 */ /* 0x000fc60000000014 */
[----:B------:R-:W4:Y:S01]  /*05e0*/  LDG.E R20, desc[UR12][R16.64] ;  /* 0x0000000c10147981 */ /* 0x000f22000c1e1900 */
[----:B------:R-:W-:-:S05]  /*05f0*/  IADD3 R23, PT, PT, R0, 0x1, RZ ;  /* 0x0000000100177810 */ /* 0x000fca0007ffe0ff */
[----:B------:R-:W-:Y:S01]  /*0600*/  @P1 IADD3 R23, PT, PT, R0, RZ, RZ ;  /* 0x000000ff00171210 */ /* 0x000fe20007ffe0ff */
[----:B--2---:R-:W-:-:S04]  /*0610*/  FADD R26, -R11, R26 ;  /* 0x0000001a0b1a7221 */ /* 0x004fc80000000100 */
[----:B------:R-:W-:-:S05]  /*0620*/  FFMA R29, R26, R26, R29 ;  /* 0x0000001a1a1d7223 */ /* 0x000fca000000001d */
[----:B------:R-:W-:Y:S02]  /*0630*/  FSETP.GEU.AND P1, PT, R29, R12, PT ;  /* 0x0000000c1d00720b */ /* 0x000fe40003f2e000 */
[----:B------:R-:W2:Y:S01]  /*0640*/  LDG.E R29, desc[UR12][R18.64+0x8] ;  /* 0x0000080c121d7981 */ /* 0x000ea2000c1e1900 */
[----:B---3--:R-:W-:Y:S01]  /*0650*/  FADD R27, -R10, R27 ;  /* 0x0000001b0a1b7221 */ /* 0x008fe20000000100 */
[----:B----4-:R-:W-:-:S03]  /*0660*/  FADD R25, -R8, R25 ;  /* 0x0000001908197221 */ /* 0x010fc60000000100 */
[----:B------:R-:W-:-:S04]  /*0670*/  FMUL R0, R27, R27 ;  /* 0x0000001b1b007220 */ /* 0x000fc80000400000 */
[----:B------:R-:W-:Y:S01]  /*0680*/  FFMA R27, R25, R25, R0 ;  /* 0x00000019191b7223 */ /* 0x000fe20000000000 */
[----:B------:R-:W-:Y:S01]  /*0690*/  IADD3 R0, PT, PT, R23, 0x1, RZ ;  /* 0x0000000117007810 */ /* 0x000fe20007ffe0ff */
[----:B------:R-:W-:Y:S01]  /*06a0*/  FADD R20, -R11, R20 ;  /* 0x000000140b147221 */ /* 0x000fe20000000100 */
[----:B------:R-:W-:Y:S01]  /*06b0*/  @P1 IADD3 R0, PT, PT, R23, RZ, RZ ;  /* 0x000000ff17001210 */ /* 0x000fe20007ffe0ff */
[----:B------:R-:W3:Y:S04]  /*06c0*/  LDG.E R25, desc[UR12][R18.64+0x4] ;  /* 0x0000040c12197981 */ /* 0x000ee8000c1e1900 */
[----:B------:R-:W4:Y:S01]  /*06d0*/  LDG.E R23, desc[UR12][R14.64+0x4] ;  /* 0x0000040c0e177981 */ /* 0x000f22000c1e1900 */
[----:B------:R-:W-:-:S03]  /*06e0*/  FFMA R27, R20, R20, R27 ;  /* 0x00000014141b7223 */ /* 0x000fc6000000001b */
[----:B------:R-:W2:Y:S02]  /*06f0*/  LDG.E R20, desc[UR12][R16.64+0x4] ;  /* 0x0000040c10147981 */ /* 0x000ea4000c1e1900 */
[----:B------:R-:W-:Y:S02]  /*0700*/  FSETP.GEU.AND P1, PT, R27, R12, PT ;  /* 0x0000000c1b00720b */ /* 0x000fe40003f2e000 */
[----:B------:R-:W2:Y:S01]  /*0710*/  LDG.E R27, desc[UR12][R14.64+0x8] ;  /* 0x0000080c0e1b7981 */ /* 0x000ea2000c1e1900 */
[----:B---3--:R-:W-:Y:S01]  /*0720*/  FADD R25, -R8, R25 ;  /* 0x0000001908197221 */ /* 0x008fe20000000100 */
[----:B----4-:R-:W-:-:S04]  /*0730*/  FADD R23, -R10, R23 ;  /* 0x000000170a177221 */ /* 0x010fc80000000100 */
[----:B------:R-:W-:Y:S01]  /*0740*/  FMUL R26, R23, R23 ;  /* 0x00000017171a7220 */ /* 0x000fe20000400000 */
[----:B--2---:R-:W-:Y:S01]  /*0750*/  FADD R20, -R11, R20 ;  /* 0x000000140b147221 */ /* 0x004fe20000000100 */
[----:B------:R-:W-:Y:S01]  /*0760*/  FADD R29, -R8, R29 ;  /* 0x0000001d081d7221 */ /* 0x000fe20000000100 */
[----:B------:R0:W2:Y:S01]  /*0770*/  LDG.E R23, desc[UR12][R18.64+0xc] ;  /* 0x00000c0c12177981 */ /* 0x0000a2000c1e1900 */
[----:B------:R-:W-:-:S03]  /*0780*/  FFMA R25, R25, R25, R26 ;  /* 0x0000001919197223 */ /* 0x000fc6000000001a */
[----:B------:R-:W3:Y:S01]  /*0790*/  LDG.E R26, desc[UR12][R16.64+0x8] ;  /* 0x0000080c101a7981 */ /* 0x000ee2000c1e1900 */
[----:B------:R-:W-:Y:S01]  /*07a0*/  FFMA R25, R20, R20, R25 ;  /* 0x0000001414197223 */ /* 0x000fe20000000019 */
[----:B------:R-:W-:Y:S01]  /*07b0*/  IADD3 R20, PT, PT, R0, 0x1, RZ ;  /* 0x0000000100147810 */ /* 0x000fe20007ffe0ff */
[----:B------:R-:W-:Y:S01]  /*07c0*/  FADD R27, -R10, R27 ;  /* 0x0000001b0a1b7221 */ /* 0x000fe20000000100 */
[----:B------:R-:W-:Y:S02]  /*07d0*/  @P1 IADD3 R20, PT, PT, R0, RZ, RZ ;  /* 0x000000ff00141210 */ /* 0x000fe40007ffe0ff */
[----:B------:R-:W-:Y:S02]  /*07e0*/  FSETP.GEU.AND P1, PT, R25, R12, PT ;  /* 0x0000000c1900720b */ /* 0x000fe40003f2e000 */
[----:B------:R1:W4:Y:S01]  /*07f0*/  LDG.E R25, desc[UR12][R14.64+0xc] ;  /* 0x00000c0c0e197981 */ /* 0x000322000c1e1900 */
[----:B------:R-:W-:-:S04]  /*0800*/  FMUL R0, R27, R27 ;  /* 0x0000001b1b007220 */ /* 0x000fc80000400000 */
[----:B------:R-:W-:Y:S02]  /*0810*/  FFMA R29, R29, R29, R0 ;  /* 0x0000001d1d1d7223 */ /* 0x000fe40000000000 */
[----:B------:R1:W2:Y:S01]  /*0820*/  LDG.E R0, desc[UR12][R16.64+0xc] ;  /* 0x00000c0c10007981 */ /* 0x0002a2000c1e1900 */
[----:B------:R-:W-:Y:S02]  /*0830*/  IADD3 R24, PT, PT, R24, 0x8, RZ ;  /* 0x0000000818187810 */ /* 0x000fe40007ffe0ff */
[----:B0-----:R-:W-:Y:S02]  /*0840*/  IADD3 R18, P3, PT, R18, 0x20, RZ ;  /* 0x0000002012127810 */ /* 0x001fe40007f7e0ff */
[----:B-1----:R-:W-:Y:S02]  /*0850*/  IADD3 R14, P4, PT, R14, 0x20, RZ ;  /* 0x000000200e0e7810 */ /* 0x002fe40007f9e0ff */
[----:B------:R-:W-:Y:S02]  /*0860*/  IADD3 R16, P5, PT, R16, 0x20, RZ ;  /* 0x0000002010107810 */ /* 0x000fe40007fbe0ff */
[----:B------:R-:W-:-:S02]  /*0870*/  IADD3.X R19, PT, PT, RZ, R19, RZ, P3, !PT ;  /* 0x00000013ff137210 */ /* 0x000fc40001ffe4ff */
[----:B------:R-:W-:Y:S02]  /*0880*/  IADD3.X R15, PT, PT, RZ, R15, RZ, P4, !PT ;  /* 0x0000000fff0f7210 */ /* 0x000fe400027fe4ff */
[----:B------:R-:W-:Y:S01]  /*0890*/  IADD3.X R17, PT, PT, RZ, R17, RZ, P5, !PT ;  /* 0x00000011ff117210 */ /* 0x000fe20002ffe4ff */
[----:B---3--:R-:W-:-:S04]  /*08a0*/  FADD R26, -R11, R26 ;  /* 0x0000001a0b1a7221 */ /* 0x008fc80000000100 */
[----:B------:R-:W-:Y:S01]  /*08b0*/  FFMA R29, R26, R26, R29 ;  /* 0x0000001a1a1d7223 */ /* 0x000fe2000000001d */
[----:B----4-:R-:W-:-:S04]  /*08c0*/  FADD R25, -R10, R25 ;  /* 0x000000190a197221 */ /* 0x010fc80000000100 */
[----:B------:R-:W-:Y:S01]  /*08d0*/  FSETP.GEU.AND P2, PT, R29, R12, PT ;  /* 0x0000000c1d00720b */ /* 0x000fe20003f4e000 */
[----:B--2---:R-:W-:Y:S01]  /*08e0*/  FADD R23, -R8, R23 ;  /* 0x0000001708177221 */ /* 0x004fe20000000100 */
[----:B------:R-:W-:-:S04]  /*08f0*/  FMUL R26, R25, R25 ;  /* 0x00000019191a7220 */ /* 0x000fc80000400000 */
[----:B------:R-:W-:Y:S01]  /*0900*/  FFMA R26, R23, R23, R26 ;  /* 0x00000017171a7223 */ /* 0x000fe2000000001a */
[----:B------:R-:W-:Y:S01]  /*0910*/  FADD R23, -R11, R0 ;  /* 0x000000000b177221 */ /* 0x000fe20000000100 */
[C---:B------:R-:W-:Y:S02]  /*0920*/  IADD3 R0, PT, PT, R20.reuse, 0x1, RZ ;  /* 0x0000000114007810 */ /* 0x040fe40007ffe0ff */
[----:B------:R-:W-:Y:S01]  /*0930*/  @P1 IADD3 R0, PT, PT, R20, RZ, RZ ;  /* 0x000000ff14001210 */ /* 0x000fe20007ffe0ff */
[----:B------:R-:W-:-:S03]  /*0940*/  FFMA R23, R23, R23, R26 ;  /* 0x0000001717177223 */ /* 0x000fc6000000001a */
[C---:B------:R-:W-:Y:S02]  /*0950*/  IADD3 R20, PT, PT, R0.reuse, 0x1, RZ ;  /* 0x0000000100147810 */ /* 0x040fe40007ffe0ff */
[----:B------:R-:W-:Y:S02]  /*0960*/  @P2 IADD3 R20, PT, PT, R0, RZ, RZ ;  /* 0x000000ff00142210 */ /* 0x000fe40007ffe0ff */
[----:B------:R-:W-:Y:S02]  /*0970*/  ISETP.NE.AND P2, PT, R24, RZ, PT ;  /* 0x000000ff1800720c */ /* 0x000fe40003f45270 */
[----:B------:R-:W-:Y:S02]  /*0980*/  FSETP.GEU.AND P1, PT, R23, R12, PT ;  /* 0x0000000c1700720b */ /* 0x000fe40003f2e000 */
[----:B------:R-:W-:-:S11]  /*0990*/  IADD3 R0, PT, PT, R20, 0x1, RZ ;  /* 0x0000000114007810 */ /* 0x000fd60007ffe0ff */
[----:B------:R-:W-:Y:S01]  /*09a0*/  @P1 IADD3 R0, PT, PT, R20, RZ, RZ ;  /* 0x000000ff14001210 */ /* 0x000fe20007ffe0ff */
[----:B------:R-:W-:Y:S06]  /*09b0*/  @P2 BRA `(.L_x_34) ;  /* 0xfffffff8005c2947 */ /* 0x000fec000383ffff */
.L_x_33:
[----:B------:R-:W-:Y:S05]  /*09c0*/  BSYNC.RECONVERGENT B1 ;  /* 0x0000000000017941 */ /* 0x000fea0003800200 */
.L_x_32:
[----:B------:R-:W-:Y:S05]  /*09d0*/  @!P0 BRA `(.L_x_31) ;  /* 0x0000000400b88947 */ /* 0x000fea0003800000 */
[----:B------:R-:W-:Y:S01]  /*09e0*/  ISETP.GE.U32.AND P0, PT, R22, 0x4, PT ;  /* 0x000000041600780c */ /* 0x000fe20003f06070 */
[----:B------:R-:W-:Y:S01]  /*09f0*/  BSSY.RECONVERGENT B1, `(.L_x_35) ;  /* 0x0000038000017945 */ /* 0x000fe20003800200 */
[----:B------:R-:W-:-:S04]  /*0a00*/  LOP3.LUT R24, R13, 0x3, RZ, 0xc0, !PT ;  /* 0x000000030d187812 */ /* 0x000fc800078ec0ff */
[----:B------:R-:W-:-:S07]  /*0a10*/  ISETP.NE.AND P2, PT, R24, RZ, PT ;  /* 0x000000ff1800720c */ /* 0x000fce0003f45270 */
[----:B------:R-:W-:Y:S06]  /*0a20*/  @!P0 BRA `(.L_x_36) ;  /* 0x0000000000d08947 */ /* 0x000fec0003800000 */
[----:B------:R-:W-:-:S04]  /*0a30*/  IMAD.WIDE.U32 R18, R21, 0x4, R4 ;  /* 0x0000000415127825 */ /* 0x000fc800078e0004 */
[C---:B------:R-:W-:Y:S01]  /*0a40*/  IMAD.WIDE.U32 R16, R21.reuse, 0x4, R2 ;  /* 0x0000000415107825 */ /* 0x040fe200078e0002 */
[----:B------:R-:W2:Y:S03]  /*0a50*/  LDG.E R29, desc[UR12][R18.64] ;  /* 0x0000000c121d7981 */ /* 0x000ea6000c1e1900 */
[----:B------:R-:W-:Y:S01]  /*0a60*/  IMAD.WIDE.U32 R14, R21, 0x4, R6 ;  /* 0x00000004150e7825 */ /* 0x000fe200078e0006 */
[----:B------:R-:W3:Y:S04]  /*0a70*/  LDG.E R23, desc[UR12][R16.64] ;  /* 0x0000000c10177981 */ /* 0x000ee8000c1e1900 */
[----:B------:R-:W4:Y:S04]  /*0a80*/  LDG.E R20, desc[UR12][R14.64] ;  /* 0x0000000c0e147981 */ /* 0x000f28000c1e1900 */
[----:B------:R-:W4:Y:S04]  /*0a90*/  LDG.E R27, desc[UR12][R18.64+0x4] ;  /* 0x0000040c121b7981 */ /* 0x000f28000c1e1900 */
[----:B------:R-:W4:Y:S04]  /*0aa0*/  LDG.E R25, desc[UR12][R16.64+0x4] ;  /* 0x0000040c10197981 */ /* 0x000f28000c1e1900 */
[----:B------:R-:W4:Y:S01]  /*0ab0*/  LDG.E R26, desc[UR12][R14.64+0xc] ;  /* 0x00000c0c0e1a7981 */ /* 0x000f22000c1e1900 */
[----:B--2--5:R-:W-:Y:S01]  /*0ac0*/  FADD R29, -R10, R29 ;  /* 0x0000001d0a1d7221 */ /* 0x024fe20000000100 */
[----:B---3--:R-:W-:-:S03]  /*0ad0*/  FADD R23, -R8, R23 ;  /* 0x0000001708177221 */ /* 0x008fc60000000100 */
[----:B------:R-:W-:Y:S01]  /*0ae0*/  FMUL R22, R29, R29 ;  /* 0x0000001d1d167220 */ /* 0x000fe20000400000 */
[----:B----4-:R-:W-:-:S03]  /*0af0*/  FADD R20, -R11, R20 ;  /* 0x000000140b147221 */ /* 0x010fc60000000100 */
[----:B------:R-:W-:-:S04]  /*0b00*/  FFMA R23, R23, R23, R22 ;  /* 0x0000001717177223 */ /* 0x000fc80000000016 */
[----:B------:R-:W-:Y:S01]  /*0b10*/  FFMA R23, R20, R20, R23 ;  /* 0x0000001414177223 */ /* 0x000fe20000000017 */
[----:B------:R-:W-:Y:S01]  /*0b20*/  FADD R27, -R10, R27 ;  /* 0x0000001b0a1b7221 */ /* 0x000fe20000000100 */
[----:B------:R-:W2:Y:S03]  /*0b30*/  LDG.E R20, desc[UR12][R14.64+0x4] ;  /* 0x0000040c0e147981 */ /* 0x000ea6000c1e1900 */
[----:B------:R-:W-:Y:S02]  /*0b40*/  FSETP.GEU.AND P0, PT, R23, R12, PT ;  /* 0x0000000c1700720b */ /* 0x000fe40003f0e000 */
[----:B------:R-:W3:Y:S01]  /*0b50*/  LDG.E R23, desc[UR12][R18.64+0x8] ;  /* 0x0000080c12177981 */ /* 0x000ee2000c1e1900 */
[----:B------:R-:W-:Y:S01]  /*0b60*/  FADD R22, -R8, R25 ;  /* 0x0000001908167221 */ /* 0x000fe20000000100 */
[----:B------:R-:W-:Y:S02]  /*0b70*/  FMUL R29, R27, R27 ;  /* 0x0000001b1b1d7220 */ /* 0x000fe40000400000 */
[----:B------:R-:W4:Y:S02]  /*0b80*/  LDG.E R25, desc[UR12][R16.64+0x8] ;  /* 0x0000080c10197981 */ /* 0x000f24000c1e1900 */
[----:B------:R-:W-:-:S02]  /*0b90*/  FFMA R28, R22, R22, R29 ;  /* 0x00000016161c7223 */ /* 0x000fc4000000001d */
[----:B------:R-:W4:Y:S04]  /*0ba0*/  LDG.E R27, desc[UR12][R18.64+0xc] ;  /* 0x00000c0c121b7981 */ /* 0x000f28000c1e1900 */
[----:B------:R-:W4:Y:S04]  /*0bb0*/  LDG.E R22, desc[UR12][R14.64+0x8] ;  /* 0x0000080c0e167981 */ /* 0x000f28000c1e1900 */
[----:B------:R0:W4:Y:S01]  /*0bc0*/  LDG.E R29, desc[UR12][R16.64+0xc] ;  /* 0x00000c0c101d7981 */ /* 0x000122000c1e1900 */
[----:B------:R-:W-:Y:S01]  /*0bd0*/  FADD R26, -R11, R26 ;  /* 0x0000001a0b1a7221 */ /* 0x000fe20000000100 */
[----:B0-----:R-:W-:-:S02]  /*0be0*/  IADD3 R16, PT, PT, R0, 0x1, RZ ;  /* 0x0000000100107810 */ /* 0x001fc40007ffe0ff */
[----:B------:R-:W-:-:S04]  /*0bf0*/  @P0 IADD3 R16, PT, PT, R0, RZ, RZ ;  /* 0x000000ff00100210 */ /* 0x000fc80007ffe0ff */
[----:B------:R-:W-:Y:S02]  /*0c00*/  IADD3 R0, PT, PT, R16, 0x1, RZ ;  /* 0x0000000110007810 */ /* 0x000fe40007ffe0ff */
[----:B------:R-:W-:Y:S01]  /*0c10*/  IADD3 R21, PT, PT, R21, 0x4, RZ ;  /* 0x0000000415157810 */ /* 0x000fe20007ffe0ff */
[----:B--2---:R-:W-:Y:S01]  /*0c20*/  FADD R20, -R11, R20 ;  /* 0x000000140b147221 */ /* 0x004fe20000000100 */
[----:B---3--:R-:W-:-:S03]  /*0c30*/  FADD R18, -R10, R23 ;  /* 0x000000170a127221 */ /* 0x008fc60000000100 */
[----:B------:R-:W-:Y:S01]  /*0c40*/  FFMA R23, R20, R20, R28 ;  /* 0x0000001414177223 */ /* 0x000fe2000000001c */
[----:B----4-:R-:W-:Y:S01]  /*0c50*/  FADD R25, -R8, R25 ;  /* 0x0000001908197221 */ /* 0x010fe20000000100 */
[----:B------:R-:W-:Y:S01]  /*0c60*/  FMUL R20, R18, R18 ;  /* 0x0000001212147220 */ /* 0x000fe20000400000 */
[----:B------:R-:W-:Y:S02]  /*0c70*/  FADD R27, -R10, R27 ;  /* 0x0000001b0a1b7221 */ /* 0x000fe40000000100 */
[----:B------:R-:W-:Y:S01]  /*0c80*/  FSETP.GEU.AND P1, PT, R23, R12, PT ;  /* 0x0000000c1700720b */ /* 0x000fe20003f2e000 */
[----:B------:R-:W-:Y:S01]  /*0c90*/  FFMA R25, R25, R25, R20 ;  /* 0x0000001919197223 */ /* 0x000fe20000000014 */
[----:B------:R-:W-:Y:S01]  /*0ca0*/  FADD R22, -R11, R22 ;  /* 0x000000160b167221 */ /* 0x000fe20000000100 */
[----:B------:R-:W-:Y:S01]  /*0cb0*/  FMUL R14, R27, R27 ;  /* 0x0000001b1b0e7220 */ /* 0x000fe20000400000 */
[----:B------:R-:W-:Y:S02]  /*0cc0*/  FADD R29, -R8, R29 ;  /* 0x0000001d081d7221 */ /* 0x000fe40000000100 */
[----:B------:R-:W-:-:S02]  /*0cd0*/  FFMA R25, R22, R22, R25 ;  /* 0x0000001616197223 */ /* 0x000fc40000000019 */
[----:B------:R-:W-:-:S03]  /*0ce0*/  FFMA R29, R29, R29, R14 ;  /* 0x0000001d1d1d7223 */ /* 0x000fc6000000000e */
[----:B------:R-:W-:Y:S01]  /*0cf0*/  FSETP.GEU.AND P0, PT, R25, R12, PT ;  /* 0x0000000c1900720b */ /* 0x000fe20003f0e000 */
[----:B------:R-:W-:Y:S01]  /*0d00*/  FFMA R29, R26, R26, R29 ;  /* 0x0000001a1a1d7223 */ /* 0x000fe2000000001d */
[----:B------:R-:W-:-:S04]  /*0d10*/  @P1 IADD3 R0, PT, PT, R16, RZ, RZ ;  /* 0x000000ff10001210 */ /* 0x000fc80007ffe0ff */
[----:B------:R-:W-:Y:S02]  /*0d20*/  FSETP.GEU.AND P1, PT, R29, R12, PT ;  /* 0x0000000c1d00720b */ /* 0x000fe40003f2e000 */
[----:B------:R-:W-:-:S05]  /*0d30*/  IADD3 R14, PT, PT, R0, 0x1, RZ ;  /* 0x00000001000e7810 */ /* 0x000fca0007ffe0ff */
[----:B------:R-:W-:-:S04]  /*0d40*/  @P0 IADD3 R14, PT, PT, R0, RZ, RZ ;  /* 0x000000ff000e0210 */ /* 0x000fc80007ffe0ff */
[C---:B------:R-:W-:Y:S02]  /*0d50*/  IADD3 R0, PT, PT, R14.reuse, 0x1, RZ ;  /* 0x000000010e007810 */ /* 0x040fe40007ffe0ff */
[----:B------:R-:W-:-:S07]  /*0d60*/  @P1 IADD3 R0, PT, PT, R14, RZ, RZ ;  /* 0x000000ff0e001210 */ /* 0x000fce0007ffe0ff */
.L_x_36:
[----:B------:R-:W-:Y:S05]  /*0d70*/  BSYNC.RECONVERGENT B1 ;  /* 0x0000000000017941 */ /* 0x000fea0003800200 */
.L_x_35:
[----:B------:R-:W-:Y:S05]  /*0d80*/  @!P2 BRA `(.L_x_31) ;  /* 0x0000000000cca947 */ /* 0x000fea0003800000 */
[----:B------:R-:W-:Y:S01]  /*0d90*/  ISETP.NE.AND P0, PT, R24, 0x1, PT ;  /* 0x000000011800780c */ /* 0x000fe20003f05270 */
[----:B------:R-:W-:Y:S01]  /*0da0*/  BSSY.RECONVERGENT B1, `(.L_x_37) ;  /* 0x0000020000017945 */ /* 0x000fe20003800200 */
[----:B------:R-:W-:-:S04]  /*0db0*/  LOP3.LUT R14, R13, 0x1, RZ, 0xc0, !PT ;  /* 0x000000010d0e7812 */ /* 0x000fc800078ec0ff */
[----:B------:R-:W-:-:S07]  /*0dc0*/  ISETP.NE.U32.AND P1, PT, R14, 0x1, PT ;  /* 0x000000010e00780c */ /* 0x000fce0003f25070 */
[----:B------:R-:W-:Y:S06]  /*0dd0*/  @!P0 BRA `(.L_x_38) ;  /* 0x0000000000708947 */ /* 0x000fec0003800000 */
[----:B------:R-:W-:-:S04]  /*0de0*/  IMAD.WIDE.U32 R18, R21, 0x4, R4 ;  /* 0x0000000415127825 */ /* 0x000fc800078e0004 */
[C---:B------:R-:W-:Y:S01]  /*0df0*/  IMAD.WIDE.U32 R16, R21.reuse, 0x4, R2 ;  /* 0x0000000415107825 */ /* 0x040fe200078e0002 */
[----:B------:R-:W2:Y:S03]  /*0e00*/  LDG.E R25, desc[UR12][R18.64] ;  /* 0x0000000c12197981 */ /* 0x000ea6000c1e1900 */
[C---:B------:R-:W-:Y:S01]  /*0e10*/  IMAD.WIDE.U32 R14, R21.reuse, 0x4, R6 ;  /* 0x00000004150e7825 */ /* 0x040fe200078e0006 */
[----:B------:R-:W3:Y:S04]  /*0e20*/  LDG.E R23, desc[UR12][R16.64] ;  /* 0x0000000c10177981 */ /* 0x000ee8000c1e1900 */
[----:B------:R-:W4:Y:S04]  /*0e30*/  LDG.E R29, desc[UR12][R18.64+0x4] ;  /* 0x0000040c121d7981 */ /* 0x000f28000c1e1900 */
[----:B------:R-:W4:Y:S04]  /*0e40*/  LDG.E R20, desc[UR12][R14.64] ;  /* 0x0000000c0e147981 */ /* 0x000f28000c1e1900 */
[----:B------:R-:W4:Y:S04]  /*0e50*/  LDG.E R27, desc[UR12][R16.64+0x4] ;  /* 0x0000040c101b7981 */ /* 0x000f28000c1e1900 */
[----:B------:R0:W4:Y:S01]  /*0e60*/  LDG.E R24, desc[UR12][R14.64+0x4] ;  /* 0x0000040c0e187981 */ /* 0x000122000c1e1900 */
[----:B------:R-:W-:-:S02]  /*0e70*/  IADD3 R21, PT, PT, R21, 0x2, RZ ;  /* 0x0000000215157810 */ /* 0x000fc40007ffe0ff */
[----:B0-----:R-:W-:Y:S01]  /*0e80*/  IADD3 R14, PT, PT, R0, 0x1, RZ ;  /* 0x00000001000e7810 */ /* 0x001fe20007ffe0ff */
[----:B--2--5:R-:W-:Y:S01]  /*0e90*/  FADD R25, -R10, R25 ;  /* 0x000000190a197221 */ /* 0x024fe20000000100 */
[----:B---3--:R-:W-:-:S03]  /*0ea0*/  FADD R23, -R8, R23 ;  /* 0x0000001708177221 */ /* 0x008fc60000000100 */
[----:B------:R-:W-:Y:S01]  /*0eb0*/  FMUL R22, R25, R25 ;  /* 0x0000001919167220 */ /* 0x000fe20000400000 */
[----:B----4-:R-:W-:-:S03]  /*0ec0*/  FADD R29, -R10, R29 ;  /* 0x0000001d0a1d7221 */ /* 0x010fc60000000100 */
[----:B------:R-:W-:Y:S01]  /*0ed0*/  FFMA R23, R23, R23, R22 ;  /* 0x0000001717177223 */ /* 0x000fe20000000016 */
[----:B------:R-:W-:Y:S01]  /*0ee0*/  FADD R20, -R11, R20 ;  /* 0x000000140b147221 */ /* 0x000fe20000000100 */
[----:B------:R-:W-:Y:S01]  /*0ef0*/  FMUL R18, R29, R29 ;  /* 0x0000001d1d127220 */ /* 0x000fe20000400000 */
[----:B------:R-:W-:Y:S02]  /*0f00*/  FADD R27, -R8, R27 ;  /* 0x0000001b081b7221 */ /* 0x000fe40000000100 */
[----:B------:R-:W-:Y:S01]  /*0f10*/  FFMA R23, R20, R20, R23 ;  /* 0x0000001414177223 */ /* 0x000fe20000000017 */
[----:B------:R-:W-:Y:S01]  /*0f20*/  FADD R24, -R11, R24 ;  /* 0x000000180b187221 */ /* 0x000fe20000000100 */
[----:B------:R-:W-:-:S03]  /*0f30*/  FFMA R27, R27, R27, R18 ;  /* 0x0000001b1b1b7223 */ /* 0x000fc60000000012 */
[----:B------:R-:W-:Y:S01]  /*0f40*/  FSETP.GEU.AND P0, PT, R23, R12, PT ;  /* 0x0000000c1700720b */ /* 0x000fe20003f0e000 */
[----:B------:R-:W-:-:S05]  /*0f50*/  FFMA R27, R24, R24, R27 ;  /* 0x00000018181b7223 */ /* 0x000fca000000001b */
[----:B------:R-:W-:-:S07]  /*0f60*/  FSETP.GEU.AND P2, PT, R27, R12, PT ;  /* 0x0000000c1b00720b */ /* 0x000fce0003f4e000 */
[----:B------:R-:W-:-:S04]  /*0f70*/  @P0 IADD3 R14, PT, PT, R0, RZ, RZ ;  /* 0x000000ff000e0210 */ /* 0x000fc80007ffe0ff */
[C---:B------:R-:W-:Y:S02]  /*0f80*/  IADD3 R0, PT, PT, R14.reuse, 0x1, RZ ;  /* 0x000000010e007810 */ /* 0x040fe40007ffe0ff */
[----:B------:R-:W-:-:S07]  /*0f90*/  @P2 IADD3 R0, PT, PT, R14, RZ, RZ ;  /* 0x000000ff0e002210 */ /* 0x000fce0007ffe0ff */
.L_x_38:
[----:B------:R-:W-:Y:S05]  /*0fa0*/  BSYNC.RECONVERGENT B1 ;  /* 0x0000000000017941 */ /* 0x000fea0003800200 */
.L_x_37:
[----:B------:R-:W-:Y:S05]  /*0fb0*/  @P1 BRA `(.L_x_31) ;  /* 0x0000000000401947 */ /* 0x000fea0003800000 */
[----:B------:R-:W-:-:S04]  /*0fc0*/  IMAD.WIDE.U32 R16, R21, 0x4, R4 ;  /* 0x0000000415107825 */ /* 0x000fc800078e0004 */
[C---:B------:R-:W-:Y:S02]  /*0fd0*/  IMAD.WIDE.U32 R14, R21.reuse, 0x4, R2 ;  /* 0x00000004150e7825 */ /* 0x040fe400078e0002 */
[----:B------:R0:W2:Y:S02]  /*0fe0*/  LDG.E R17, desc[UR12][R16.64] ;  /* 0x0000000c10117981 */ /* 0x0000a4000c1e1900 */
[----:B------:R-:W-:Y:S02]  /*0ff0*/  IMAD.WIDE.U32 R18, R21, 0x4, R6 ;  /* 0x0000000415127825 */ /* 0x000fe400078e0006 */
[----:B------:R-:W3:Y:S04]  /*1000*/  LDG.E R15, desc[UR12][R14.64] ;  /* 0x0000000c0e0f7981 */ /* 0x000ee8000c1e1900 */
[----:B------:R-:W4:Y:S01]  /*1010*/  LDG.E R18, desc[UR12][R18.64] ;  /* 0x0000000c12127981 */ /* 0x000f22000c1e1900 */
[----:B0-----:R-:W-:Y:S01]  /*1020*/  IADD3 R16, PT, PT, R0, 0x1, RZ ;  /* 0x0000000100107810 */ /* 0x001fe20007ffe0ff */
[----:B--2--5:R-:W-:Y:S01]  /*1030*/  FADD R21, -R10, R17 ;  /* 0x000000110a157221 */ /* 0x024fe20000000100 */
[----:B---3--:R-:W-:-:S03]  /*1040*/  FADD R20, -R8, R15 ;  /* 0x0000000f08147221 */ /* 0x008fc60000000100 */
[----:B------:R-:W-:Y:S01]  /*1050*/  FMUL R23, R21, R21 ;  /* 0x0000001515177220 */ /* 0x000fe20000400000 */
[----:B----4-:R-:W-:-:S03]  /*1060*/  FADD R21, -R11, R18 ;  /* 0x000000120b157221 */ /* 0x010fc60000000100 */
[----:B------:R-:W-:-:S04]  /*1070*/  FFMA R20, R20, R20, R23 ;  /* 0x0000001414147223 */ /* 0x000fc80000000017 */
[----:B------:R-:W-:-:S05]  /*1080*/  FFMA R21, R21, R21, R20 ;  /* 0x0000001515157223 */ /* 0x000fca0000000014 */
[----:B------:R-:W-:-:S13]  /*1090*/  FSETP.GEU.AND P0, PT, R21, R12, PT ;  /* 0x0000000c1500720b */ /* 0x000fda0003f0e000 */
[----:B------:R-:W-:-:S04]  /*10a0*/  @P0 IADD3 R16, PT, PT, R0, RZ, RZ ;  /* 0x000000ff00100210 */ /* 0x000fc80007ffe0ff */
[----:B------:R-:W-:-:S07]  /*10b0*/  MOV R0, R16 ;  /* 0x0000001000007202 */ /* 0x000fce0000000f00 */
.L_x_31:
[----:B------:R-:W-:Y:S05]  /*10c0*/  BSYNC.RECONVERGENT B0 ;  /* 0x0000000000007941 */ /* 0x000fea0003800200 */
.L_x_30:
[----:B------:R-:W-:Y:S01]  /*10d0*/  ISETP.GE.AND P0, PT, R13, UR14, PT ;  /* 0x0000000e0d007c0c */ /* 0x000fe2000bf06270 */
[----:B------:R-:W-:-:S12]  /*10e0*/  BSSY.RECONVERGENT B0, `(.L_x_39) ;  /* 0x0000109000007945 */ /* 0x000fd80003800200 */
[----:B------:R-:W-:Y:S05]  /*10f0*/  @P0 BRA `(.L_x_40) ;  /* 0x00000010001c0947 */ /* 0x000fea0003800000 */
[----:B------:R-:W-:Y:S01]  /*1100*/  ISETP.NE.AND P0, PT, R13, R9, PT ;  /* 0x000000090d00720c */ /* 0x000fe20003f05270 */
[----:B------:R-:W-:-:S12]  /*1110*/  BSSY.RECONVERGENT B1, `(.L_x_41) ;  /* 0x0000012000017945 */ /* 0x000fd80003800200 */
[----:B------:R-:W-:Y:S05]  /*1120*/  @!P0 BRA `(.L_x_42) ;  /* 0x0000000000408947 */ /* 0x000fea0003800000 */
        /* <DEDUP_REMOVED lines=16> */
.L_x_42:
[----:B------:R-:W-:Y:S05]  /*1230*/  BSYNC.RECONVERGENT B1 ;  /* 0x0000000000017941 */ /* 0x000fea0003800200 */
.L_x_41:
[----:B------:R-:W-:-:S04]  /*1240*/  IADD3 R13, PT, PT, R13, 0x1, RZ ;  /* 0x000000010d0d7810 */ /* 0x000fc80007ffe0ff */
[----:B------:R-:W-:-:S13]  /*1250*/  ISETP.GE.AND P0, PT, R13, UR14, PT ;  /* 0x0000000e0d007c0c */ /* 0x000fda000bf06270 */
[----:B------:R-:W-:Y:S05]  /*1260*/  @P0 BRA `(.L_x_40) ;  /* 0x0000000c00c00947 */ /* 0x000fea0003800000 */
[C---:B------:R-:W-:Y:S01]  /*1270*/  IADD3 R14, PT, PT, R13.reuse, -UR14, RZ ;  /* 0x8000000e0d0e7c10 */ /* 0x040fe2000fffe0ff */
[----:B------:R-:W-:Y:S01]  /*1280*/  BSSY.RECONVERGENT B1, `(.L_x_43) ;  /* 0x000007f000017945 */ /* 0x000fe20003800200 */
[----:B------:R-:W-:Y:S02]  /*1290*/  IADD3 R20, PT, PT, -R13, UR14, RZ ;  /* 0x0000000e0d147c10 */ /* 0x000fe4000fffe1ff */
[----:B------:R-:W-:Y:S02]  /*12a0*/  ISETP.GT.U32.AND P1, PT, R14, -0x8, PT ;  /* 0xfffffff80e00780c */ /* 0x000fe40003f24070 */
[----:B------:R-:W-:-:S04]  /*12b0*/  LOP3.LUT R24, R20, 0x7, RZ, 0xc0, !PT ;  /* 0x0000000714187812 */ /* 0x000fc800078ec0ff */
[----:B------:R-:W-:-:S07]  /*12c0*/  ISETP.NE.AND P0, PT, R24, RZ, PT ;  /* 0x000000ff1800720c */ /* 0x000fce0003f05270 */
[----:B------:R-:W-:Y:S06]  /*12d0*/  @P1 BRA `(.L_x_44) ;  /* 0x0000000400e41947 */ /* 0x000fec0003800000 */
[----:B------:R-:W0:Y:S01]  /*12e0*/  LDCU.128 UR4, c[0x0][0x380] ;  /* 0x00007000ff0477ac */ /* 0x000e220008000c00 */
[----:B------:R-:W-:Y:S01]  /*12f0*/  HFMA2 R14, -RZ, RZ, 0, 9.5367431640625e-07 ;  /* 0x00000010ff0e7431 */ /* 0x000fe200000001ff */
[----:B------:R-:W-:Y:S01]  /*1300*/  MOV R15, 0x0 ;  /* 0x00000000000f7802 */ /* 0x000fe20000000f00 */
[----:B------:R-:W1:Y:S01]  /*1310*/  LDCU.64 UR8, c[0x0][0x390] ;  /* 0x00007200ff0877ac */ /* 0x000e620008000a00 */
[----:B------:R-:W-:-:S04]  /*1320*/  LOP3.LUT R21, R20, 0xfffffff8, RZ, 0xc0, !PT ;  /* 0xfffffff814157812 */ /* 0x000fc800078ec0ff */
[----:B------:R-:W-:Y:S01]  /*1330*/  IADD3 R21, PT, PT, -R21, RZ, RZ ;  /* 0x000000ff15157210 */ /* 0x000fe20007ffe1ff */
[----:B------:R-:W-:-:S03]  /*1340*/  IMAD.WIDE.U32 R14, R13, 0x4, R14 ;  /* 0x000000040d0e7825 */ /* 0x000fc600078e000e */
[C---:B0-----:R-:W-:Y:S02]  /*1350*/  IADD3 R16, P1, PT, R14.reuse, UR4, RZ ;  /* 0x000000040e107c10 */ /* 0x041fe4000ff3e0ff */
[C---:B------:R-:W-:Y:S02]  /*1360*/  IADD3 R22, P2, PT, R14.reuse, UR6, RZ ;  /* 0x000000060e167c10 */ /* 0x040fe4000ff5e0ff */
[----:B-1----:R-:W-:Y:S02]  /*1370*/  IADD3 R18, P3, PT, R14, UR8, RZ ;  /* 0x000000080e127c10 */ /* 0x002fe4000ff7e0ff */
[C---:B------:R-:W-:Y:S02]  /*1380*/  IADD3.X R17, PT, PT, R15.reuse, UR5, RZ, P1, !PT ;  /* 0x000000050f117c10 */ /* 0x040fe40008ffe4ff */
[C---:B------:R-:W-:Y:S02]  /*1390*/  IADD3.X R25, PT, PT, R15.reuse, UR7, RZ, P2, !PT ;  /* 0x000000070f197c10 */ /* 0x040fe400097fe4ff */
[----:B------:R-:W-:-:S07]  /*13a0*/  IADD3.X R19, PT, PT, R15, UR9, RZ, P3, !PT ;  /* 0x000000090f137c10 */ /* 0x000fce0009ffe4ff */
.L_x_45:
[----:B------:R-:W-:Y:S01]  /*13b0*/  MOV R14, R22 ;  /* 0x00000016000e7202 */ /* 0x000fe20000000f00 */
[----:B------:R-:W2:Y:S01]  /*13c0*/  LDG.E R23, desc[UR12][R16.64+-0x10] ;  /* 0xfffff00c10177981 */ /* 0x000ea2000c1e1900 */
[----:B------:R-:W-:-:S03]  /*13d0*/  MOV R15, R25 ;  /* 0x00000019000f7202 */ /* 0x000fc60000000f00 */
[----:B------:R-:W3:Y:S04]  /*13e0*/  LDG.E R26, desc[UR12][R18.64+-0x10] ;  /* 0xfffff00c121a7981 */ /* 0x000ee8000c1e1900 */
[----:B------:R-:W4:Y:S04]  /*13f0*/  LDG.E R25, desc[UR12][R14.64+-0x10] ;  /* 0xfffff00c0e197981 */ /* 0x000f28000c1e1900 */
[----:B------:R-:W3:Y:S04]  /*1400*/  LDG.E R27, desc[UR12][R14.64+-0xc] ;  /* 0xfffff40c0e1b7981 */ /* 0x000ee8000c1e1900 */
[----:B------:R-:W3:Y:S04]  /*1410*/  LDG.E R29, desc[UR12][R16.64+-0x4] ;  /* 0xfffffc0c101d7981 */ /* 0x000ee8000c1e1900 */
[----:B------:R-:W3:Y:S01]  /*1420*/  LDG.E R28, desc[UR12][R18.64+-0x4] ;  /* 0xfffffc0c121c7981 */ /* 0x000ee2000c1e1900 */
[----:B--2--5:R-:W-:Y:S01]  /*1430*/  FADD R23, -R8, R23 ;  /* 0x0000001708177221 */ /* 0x024fe20000000100 */
[----:B----4-:R-:W-:-:S04]  /*1440*/  FADD R25, -R10, R25 ;  /* 0x000000190a197221 */ /* 0x010fc80000000100 */
[----:B------:R-:W-:-:S04]  /*1450*/  FMUL R22, R25, R25 ;  /* 0x0000001919167220 */ /* 0x000fc80000400000 */
[----:B------:R-:W-:Y:S02]  /*1460*/  FFMA R25, R23, R23, R22 ;  /* 0x0000001717197223 */ /* 0x000fe40000000016 */
[----:B------:R-:W2:Y:S04]  /*1470*/  LDG.E R23, desc[UR12][R16.64+-0xc] ;  /* 0xfffff40c10177981 */ /* 0x000ea8000c1e1900 */
[----:B------:R-:W4:Y:S01]  /*1480*/  LDG.E R22, desc[UR12][R18.64+-0xc] ;  /* 0xfffff40c12167981 */ /* 0x000f22000c1e1900 */
[----:B---3--:R-:W-:Y:S01]  /*1490*/  FADD R26, -R11, R26 ;  /* 0x0000001a0b1a7221 */ /* 0x008fe20000000100 */
[----:B------:R-:W-:-:S03]  /*14a0*/  FADD R27, -R10, R27 ;  /* 0x0000001b0a1b7221 */ /* 0x000fc60000000100 */
[----:B------:R-:W-:Y:S01]  /*14b0*/  FFMA R25, R26, R26, R25 ;  /* 0x0000001a1a197223 */ /* 0x000fe20000000019 */
[----:B------:R-:W-:-:S04]  /*14c0*/  FMUL R26, R27, R27 ;  /* 0x0000001b1b1a7220 */ /* 0x000fc80000400000 */
[----:B------:R-:W-:Y:S02]  /*14d0*/  FSETP.GEU.AND P1, PT, R25, R12, PT ;  /* 0x0000000c1900720b */ /* 0x000fe40003f2e000 */
[----:B------:R-:W3:Y:S01]  /*14e0*/  LDG.E R25, desc[UR12][R16.64+-0x8] ;  /* 0xfffff80c10197981 */ /* 0x000ee2000c1e1900 */
[----:B--2---:R-:W-:-:S04]  /*14f0*/  FADD R23, -R8, R23 ;  /* 0x0000001708177221 */ /* 0x004fc80000000100 */
[----:B------:R-:W-:Y:S02]  /*1500*/  FFMA R27, R23, R23, R26 ;  /* 0x00000017171b7223 */ /* 0x000fe4000000001a */
[----:B------:R-:W2:Y:S01]  /*1510*/  LDG.E R23, desc[UR12][R14.64+-0x8] ;  /* 0xfffff80c0e177981 */ /* 0x000ea2000c1e1900 */
[----:B----4-:R-:W-:-:S04]  /*1520*/  FADD R22, -R11, R22 ;  /* 0x000000160b167221 */ /* 0x010fc80000000100 */
[----:B------:R-:W-:Y:S02]  /*1530*/  FFMA R27, R22, R22, R27 ;  /* 0x00000016161b7223 */ /* 0x000fe4000000001b */
[----:B------:R-:W4:Y:S03]  /*1540*/  LDG.E R22, desc[UR12][R18.64+-0x8] ;  /* 0xfffff80c12167981 */ /* 0x000f26000c1e1900 */
[----:B------:R-:W-:Y:S01]  /*1550*/  FSETP.GEU.AND P2, PT, R27, R12, PT ;  /* 0x0000000c1b00720b */ /* 0x000fe20003f4e000 */
[----:B---3--:R-:W-:Y:S01]  /*1560*/  FADD R25, -R8, R25 ;  /* 0x0000001908197221 */ /* 0x008fe20000000100 */
[----:B------:R-:W3:Y:S01]  /*1570*/  LDG.E R27, desc[UR12][R14.64+-0x4] ;  /* 0xfffffc0c0e1b7981 */ /* 0x000ee2000c1e1900 */
[----:B--2---:R-:W-:-:S04]  /*1580*/  FADD R23, -R10, R23 ;  /* 0x000000170a177221 */ /* 0x004fc80000000100 */
[----:B------:R-:W-:Y:S02]  /*1590*/  FMUL R26, R23, R23 ;  /* 0x00000017171a7220 */ /* 0x000fe40000400000 */
[----:B------:R-:W2:Y:S01]  /*15a0*/  LDG.E R23, desc[UR12][R16.64] ;  /* 0x0000000c10177981 */ /* 0x000ea2000c1e1900 */
[----:B----4-:R-:W-:Y:S01]  /*15b0*/  FADD R22, -R11, R22 ;  /* 0x000000160b167221 */ /* 0x010fe20000000100 */
[----:B------:R-:W-:Y:S02]  /*15c0*/  FFMA R25, R25, R25, R26 ;  /* 0x0000001919197223 */ /* 0x000fe4000000001a */
[----:B------:R-:W4:Y:S02]  /*15d0*/  LDG.E R26, desc[UR12][R18.64] ;  /* 0x0000000c121a7981 */ /* 0x000f24000c1e1900 */
[----:B------:R-:W-:Y:S01]  /*15e0*/  FFMA R25, R22, R22, R25 ;  /* 0x0000001616197223 */ /* 0x000fe20000000019 */
[C---:B------:R-:W-:Y:S02]  /*15f0*/  IADD3 R22, PT, PT, R0.reuse, 0x1, RZ ;  /* 0x0000000100167810 */ /* 0x040fe40007ffe0ff */
[----:B------:R-:W-:-:S02]  /*1600*/  @P1 IADD3 R22, PT, PT, R0, RZ, RZ ;  /* 0x000000ff00161210 */ /* 0x000fc40007ffe0ff */
[----:B------:R-:W-:Y:S02]  /*1610*/  FSETP.GEU.AND P1, PT, R25, R12, PT ;  /* 0x0000000c1900720b */ /* 0x000fe40003f2e000 */
[----:B------:R-:W4:Y:S01]  /*1620*/  LDG.E R25, desc[UR12][R14.64] ;  /* 0x0000000c0e197981 */ /* 0x000f22000c1e1900 */
[----:B---3--:R-:W-:Y:S01]  /*1630*/  FADD R27, -R10, R27 ;  /* 0x0000001b0a1b7221 */ /* 0x008fe20000000100 */
[----:B------:R-:W-:Y:S01]  /*1640*/  IADD3 R0, PT, PT, R22, 0x1, RZ ;  /* 0x0000000116007810 */ /* 0x000fe20007ffe0ff */
[----:B------:R-:W-:Y:S01]  /*1650*/  FADD R29, -R8, R29 ;  /* 0x0000001d081d7221 */ /* 0x000fe20000000100 */
[----:B------:R-:W-:Y:S01]  /*1660*/  @P2 IADD3 R0, PT, PT, R22, RZ, RZ ;  /* 0x000000ff16002210 */ /* 0x000fe20007ffe0ff */
[----:B------:R-:W-:Y:S01]  /*1670*/  FMUL R22, R27, R27 ;  /* 0x0000001b1b167220 */ /* 0x000fe20000400000 */
[----:B------:R-:W-:-:S03]  /*1680*/  FADD R28, -R11, R28 ;  /* 0x0000001c0b1c7221 */ /* 0x000fc60000000100 */
[----:B------:R-:W-:Y:S01]  /*1690*/  FFMA R29, R29, R29, R22 ;  /* 0x0000001d1d1d7223 */ /* 0x000fe20000000016 */
[----:B------:R-:W-:-:S03]  /*16a0*/  IADD3 R22, PT, PT, R0, 0x1, RZ ;  /* 0x0000000100167810 */ /* 0x000fc60007ffe0ff */
[----:B------:R-:W-:Y:S01]  /*16b0*/  FFMA R29, R28, R28, R29 ;  /* 0x0000001c1c1d7223 */ /* 0x000fe2000000001d */
[----:B------:R-:W-:-:S04]  /*16c0*/  @P1 IADD3 R22, PT, PT, R0, RZ, RZ ;  /* 0x000000ff00161210 */ /* 0x000fc80007ffe0ff */
[----:B------:R-:W-:Y:S02]  /*16d0*/  FSETP.GEU.AND P1, PT, R29, R12, PT ;  /* 0x0000000c1d00720b */ /* 0x000fe40003f2e000 */
[----:B------:R-:W3:Y:S01]  /*16e0*/  LDG.E R29, desc[UR12][R16.64+0x8] ;  /* 0x0000080c101d7981 */ /* 0x000ee2000c1e1900 */
[----:B--2---:R-:W-:Y:S01]  /*16f0*/  FADD R23, -R8, R23 ;  /* 0x0000001708177221 */ /* 0x004fe20000000100 */
[----:B----4-:R-:W-:Y:S01]  /*1700*/  FADD R26, -R11, R26 ;  /* 0x0000001a0b1a7221 */ /* 0x010fe20000000100 */
[----:B------:R-:W-:-:S04]  /*1710*/  FADD R25, -R10, R25 ;  /* 0x000000190a197221 */ /* 0x000fc80000000100 */
[----:B------:R-:W-:Y:S02]  /*1720*/  FMUL R0, R25, R25 ;  /* 0x0000001919007220 */ /* 0x000fe40000400000 */
[----:B------:R-:W2:Y:S02]  /*1730*/  LDG.E R25, desc[UR12][R16.64+0x4] ;  /* 0x0000040c10197981 */ /* 0x000ea4000c1e1900 */
[----:B------:R-:W-:Y:S02]  /*1740*/  FFMA R27, R23, R23, R0 ;  /* 0x00000017171b7223 */ /* 0x000fe40000000000 */
[----:B------:R-:W4:Y:S02]  /*1750*/  LDG.E R23, desc[UR12][R14.64+0x4] ;  /* 0x0000040c0e177981 */ /* 0x000f24000c1e1900 */
[----:B------:R-:W-:Y:S01]  /*1760*/  FFMA R27, R26, R26, R27 ;  /* 0x0000001a1a1b7223 */ /* 0x000fe2000000001b */
[C---:B------:R-:W-:Y:S02]  /*1770*/  IADD3 R0, PT, PT, R22.reuse, 0x1, RZ ;  /* 0x0000000116007810 */ /* 0x040fe40007ffe0ff */
[----:B------:R-:W-:-:S02]  /*1780*/  @P1 IADD3 R0, PT, PT, R22, RZ, RZ ;  /* 0x000000ff16001210 */ /* 0x000fc40007ffe0ff */
[----:B------:R-:W4:Y:S01]  /*1790*/  LDG.E R22, desc[UR12][R18.64+0x4] ;  /* 0x0000040c12167981 */ /* 0x000f22000c1e1900 */
[----:B------:R-:W-:-:S03]  /*17a0*/  FSETP.GEU.AND P1, PT, R27, R12, PT ;  /* 0x0000000c1b00720b */ /* 0x000fc60003f2e000 */
[----:B------:R-:W4:Y:S01]  /*17b0*/  LDG.E R27, desc[UR12][R14.64+0x8] ;  /* 0x0000080c0e1b7981 */ /* 0x000f22000c1e1900 */
[C---:B---3--:R-:W-:Y:S01]  /*17c0*/  FADD R29, -R8.reuse, R29 ;  /* 0x0000001d081d7221 */ /* 0x048fe20000000100 */
[----:B--2---:R-:W-:Y:S01]  /*17d0*/  FADD R25, -R8, R25 ;  /* 0x0000001908197221 */ /* 0x004fe20000000100 */
[----:B----4-:R-:W-:-:S04]  /*17e0*/  FADD R23, -R10, R23 ;  /* 0x000000170a177221 */ /* 0x010fc80000000100 */
[----:B------:R-:W-:Y:S02]  /*17f0*/  FMUL R26, R23, R23 ;  /* 0x00000017171a7220 */ /* 0x000fe40000400000 */
[----:B------:R0:W2:Y:S01]  /*1800*/  LDG.E R23, desc[UR12][R16.64+0xc] ;  /* 0x00000c0c10177981 */ /* 0x0000a2000c1e1900 */
[----:B------:R-:W-:Y:S01]  /*1810*/  FADD R22, -R11, R22 ;  /* 0x000000160b167221 */ /* 0x000fe20000000100 */
[----:B------:R-:W-:Y:S02]  /*1820*/  FFMA R25, R25, R25, R26 ;  /* 0x0000001919197223 */ /* 0x000fe4000000001a */
[----:B------:R-:W3:Y:S01]  /*1830*/  LDG.E R26, desc[UR12][R18.64+0x8] ;  /* 0x0000080c121a7981 */ /* 0x000ee2000c1e1900 */
[----:B------:R-:W-:Y:S01]  /*1840*/  FADD R27, -R10, R27 ;  /* 0x0000001b0a1b7221 */ /* 0x000fe20000000100 */
[----:B------:R-:W-:Y:S01]  /*1850*/  FFMA R25, R22, R22, R25 ;  /* 0x0000001616197223 */ /* 0x000fe20000000019 */
[C---:B------:R-:W-:Y:S02]  /*1860*/  IADD3 R22, PT, PT, R0.reuse, 0x1, RZ ;  /* 0x0000000100167810 */ /* 0x040fe40007ffe0ff */
[----:B------:R-:W-:Y:S01]  /*1870*/  @P1 IADD3 R22, PT, PT, R0, RZ, RZ ;  /* 0x000000ff00161210 */ /* 0x000fe20007ffe0ff */
[----:B------:R-:W-:-:S02]  /*1880*/  FMUL R0, R27, R27 ;  /* 0x0000001b1b007220 */ /* 0x000fc40000400000 */
[----:B------:R-:W4:Y:S01]  /*1890*/  LDG.E R27, desc[UR12][R14.64+0xc] ;  /* 0x00000c0c0e1b7981 */ /* 0x000f22000c1e1900 */
[----:B------:R-:W-:Y:S01]  /*18a0*/  FSETP.GEU.AND P1, PT, R25, R12, PT ;  /* 0x0000000c1900720b */ /* 0x000fe20003f2e000 */
[----:B------:R-:W-:Y:S02]  /*18b0*/  FFMA R25, R29, R29, R0 ;  /* 0x0000001d1d197223 */ /* 0x000fe40000000000 */
[----:B------:R1:W4:Y:S01]  /*18c0*/  LDG.E R0, desc[UR12][R18.64+0xc] ;  /* 0x00000c0c12007981 */ /* 0x000322000c1e1900 */
[----:B------:R-:W-:Y:S02]  /*18d0*/  IADD3 R21, PT, PT, R21, 0x8, RZ ;  /* 0x0000000815157810 */ /* 0x000fe40007ffe0ff */
[----:B0-----:R-:W-:-:S04]  /*18e0*/  IADD3 R16, P3, PT, R16, 0x20, RZ ;  /* 0x0000002010107810 */ /* 0x001fc80007f7e0ff */
[----:B------:R-:W-:Y:S02]  /*18f0*/  IADD3.X R17, PT, PT, RZ, R17, RZ, P3, !PT ;  /* 0x00000011ff117210 */ /* 0x000fe40001ffe4ff */
[----:B-1----:R-:W-:Y:S02]  /*1900*/  IADD3 R18, P4, PT, R18, 0x20, RZ ;  /* 0x0000002012127810 */ /* 0x002fe40007f9e0ff */
[----:B------:R-:W-:Y:S02]  /*1910*/  IADD3 R13, PT, PT, R13, 0x8, RZ ;  /* 0x000000080d0d7810 */ /* 0x000fe40007ffe0ff */
[----:B------:R-:W-:Y:S01]  /*1920*/  IADD3.X R19, PT, PT, RZ, R19, RZ, P4, !PT ;  /* 0x00000013ff137210 */ /* 0x000fe200027fe4ff */
[----:B---3--:R-:W-:Y:S01]  /*1930*/  FADD R26, -R11, R26 ;  /* 0x0000001a0b1a7221 */ /* 0x008fe20000000100 */
[----:B--2---:R-:W-:-:S03]  /*1940*/  FADD R23, -R8, R23 ;  /* 0x0000001708177221 */ /* 0x004fc60000000100 */
[----:B------:R-:W-:Y:S01]  /*1950*/  FFMA R25, R26, R26, R25 ;  /* 0x0000001a1a197223 */ /* 0x000fe20000000019 */
[----:B----4-:R-:W-:-:S04]  /*1960*/  FADD R27, -R10, R27 ;  /* 0x0000001b0a1b7221 */ /* 0x010fc80000000100 */
[----:B------:R-:W-:Y:S01]  /*1970*/  FSETP.GEU.AND P2, PT, R25, R12, PT ;  /* 0x0000000c1900720b */ /* 0x000fe20003f4e000 */
[----:B------:R-:W-:Y:S01]  /*1980*/  FMUL R26, R27, R27 ;  /* 0x0000001b1b1a7220 */ /* 0x000fe20000400000 */
[----:B------:R-:W-:-:S03]  /*1990*/  FADD R0, -R11, R0 ;  /* 0x000000000b007221 */ /* 0x000fc60000000100 */
[----:B------:R-:W-:-:S04]  /*19a0*/  FFMA R23, R23, R23, R26 ;  /* 0x0000001717177223 */ /* 0x000fc8000000001a */
[----:B------:R-:W-:Y:S01]  /*19b0*/  FFMA R23, R0, R0, R23 ;  /* 0x0000000000177223 */ /* 0x000fe20000000017 */
[C---:B------:R-:W-:Y:S02]  /*19c0*/  IADD3 R0, PT, PT, R22.reuse, 0x1, RZ ;  /* 0x0000000116007810 */ /* 0x040fe40007ffe0ff */
[----:B------:R-:W-:Y:S02]  /*19d0*/  @P1 IADD3 R0, PT, PT, R22, RZ, RZ ;  /* 0x000000ff16001210 */ /* 0x000fe40007ffe0ff */
[----:B------:R-:W-:Y:S02]  /*19e0*/  FSETP.GEU.AND P1, PT, R23, R12, PT ;  /* 0x0000000c1700720b */ /* 0x000fe40003f2e000 */
[C---:B------:R-:W-:Y:S02]  /*19f0*/  IADD3 R23, PT, PT, R0.reuse, 0x1, RZ ;  /* 0x0000000100177810 */ /* 0x040fe40007ffe0ff */
[----:B------:R-:W-:Y:S02]  /*1a00*/  @P2 IADD3 R23, PT, PT, R0, RZ, RZ ;  /* 0x000000ff00172210 */ /* 0x000fe40007ffe0ff */
[----:B------:R-:W-:-:S02]  /*1a10*/  ISETP.NE.AND P2, PT, R21, RZ, PT ;  /* 0x000000ff1500720c */ /* 0x000fc40003f45270 */
[----:B------:R-:W-:Y:S02]  /*1a20*/  IADD3 R22, P3, PT, R14, 0x20, RZ ;  /* 0x000000200e167810 */ /* 0x000fe40007f7e0ff */
[C---:B------:R-:W-:Y:S02]  /*1a30*/  IADD3 R0, PT, PT, R23.reuse, 0x1, RZ ;  /* 0x0000000117007810 */ /* 0x040fe40007ffe0ff */
[----:B------:R-:W-:Y:S02]  /*1a40*/  IADD3.X R25, PT, PT, RZ, R15, RZ, P3, !PT ;  /* 0x0000000fff197210 */ /* 0x000fe40001ffe4ff */
[----:B------:R-:W-:-:S05]  /*1a50*/  @P1 IADD3 R0, PT, PT, R23, RZ, RZ ;  /* 0x000000ff17001210 */ /* 0x000fca0007ffe0ff */
[----:B------:R-:W-:Y:S05]  /*1a60*/  @P2 BRA `(.L_x_45) ;  /* 0xfffffff800502947 */ /* 0x000fea000383ffff */
.L_x_44:
[----:B------:R-:W-:Y:S05]  /*1a70*/  BSYNC.RECONVERGENT B1 ;  /* 0x0000000000017941 */ /* 0x000fea0003800200 */
.L_x_43:
        /* <DEDUP_REMOVED lines=58> */
.L_x_47:
[----:B------:R-:W-:Y:S05]  /*1e20*/  BSYNC.RECONVERGENT B1 ;  /* 0x0000000000017941 */ /* 0x000fea0003800200 */
.L_x_46:
        /* <DEDUP_REMOVED lines=13> */
[----:B------:R0:W4:Y:S04]  /*1f00*/  LDG.E R25, desc[UR12][R14.64+0x4] ;  /* 0x0000040c0e197981 */ /* 0x000128000c1e1900 */
[----:B------:R-:W4:Y:S01]  /*1f10*/  LDG.E R24, desc[UR12][R18.64+0x4] ;  /* 0x0000040c12187981 */ /* 0x000f22000c1e1900 */
[----:B0-----:R-:W-:-:S02]  /*1f20*/  IADD3 R14, PT, PT, R0, 0x1, RZ ;  /* 0x00000001000e7810 */ /* 0x001fc40007ffe0ff */
[----:B------:R-:W-:Y:S01]  /*1f30*/  IADD3 R13, PT, PT, R13, 0x2, RZ ;  /* 0x000000020d0d7810 */ /* 0x000fe20007ffe0ff */
        /* <DEDUP_REMOVED lines=17> */
.L_x_49:
[----:B------:R-:W-:Y:S05]  /*2050*/  BSYNC.RECONVERGENT B1 ;  /* 0x0000000000017941 */ /* 0x000fea0003800200 */
.L_x_48:
        /* <DEDUP_REMOVED lines=17> */
.L_x_40:
[----:B------:R-:W-:Y:S05]  /*2170*/  BSYNC.RECONVERGENT B0 ;  /* 0x0000000000007941 */ /* 0x000fea0003800200 */
.L_x_39:
[----:B------:R-:W0:Y:S02]  /*2180*/  LDC.64 R2, c[0x0][0x398] ;  /* 0x0000e600ff027b82 */ /* 0x000e240000000a00 */
[----:B0-----:R-:W-:-:S05]  /*2190*/  IMAD.WIDE R2, R9, 0x4, R2 ;  /* 0x0000000409027825 */ /* 0x001fca00078e0202 */
[----:B------:R-:W-:Y:S01]  /*21a0*/  STG.E desc[UR12][R2.64], R0 ;  /* 0x0000000002007986 */ /* 0x000fe2000c10190c */
[----:B------:R-:W-:Y:S05]  /*21b0*/  EXIT ;  /* 0x000000000000794d */ /* 0x000fea0003800000 */
.L_x_50:
        /* <DEDUP_REMOVED lines=12> */
.L_x_79:


//--------------------- .text._Z14findCellBoundsPiS_S_ii --------------------------
	.section	.text._Z14findCellBoundsPiS_S_ii,"ax",@progbits
	.align	128
        .global         _Z14findCellBoundsPiS_S_ii
        .type           _Z14findCellBoundsPiS_S_ii,@function
        .size           _Z14findCellBoundsPiS_S_ii,(.L_x_80 - _Z14findCellBoundsPiS_S_ii)
        .other          _Z14findCellBoundsPiS_S_ii,@"STO_CUDA_ENTRY STV_DEFAULT"
_Z14findCellBoundsPiS_S_ii:
.text._Z14findCellBoundsPiS_S_ii:
        /* <DEDUP_REMOVED lines=9> */
[----:B------:R-:W1:Y:S01]  /*0090*/  LDCU.64 UR6, c[0x0][0x358] ;  /* 0x00006b00ff0677ac */ /* 0x000e620008000a00 */
[----:B0-----:R-:W-:-:S05]  /*00a0*/  IMAD.WIDE R2, R7, 0x4, R2 ;  /* 0x0000000407027825 */ /* 0x001fca00078e0202 */
[----:B-1----:R0:W5:Y:S01]  /*00b0*/  LDG.E R9, desc[UR6][R2.64] ;  /* 0x0000000602097981 */ /* 0x002162000c1e1900 */
[----:B------:R-:W-:Y:S01]  /*00c0*/  ISETP.NE.AND P0, PT, R7, RZ, PT ;  /* 0x000000ff0700720c */ /* 0x000fe20003f05270 */
[----:B------:R-:W-:Y:S04]  /*00d0*/  BSSY.RECONVERGENT B1, `(.L_x_51) ;  /* 0x000000b000017945 */ /* 0x000fe80003800200 */
[----:B------:R-:W-:Y:S08]  /*00e0*/  BSSY.RELIABLE B0, `(.L_x_52) ;  /* 0x0000006000007945 */ /* 0x000ff00003800100 */
[----:B0-----:R-:W-:Y:S05]  /*00f0*/  @!P0 BRA `(.L_x_53) ;  /* 0x0000000000108947 */ /* 0x001fea0003800000 */
[----:B------:R-:W2:Y:S02]  /*0100*/  LDG.E R0, desc[UR6][R2.64+-0x4] ;  /* 0xfffffc0602007981 */ /* 0x000ea4000c1e1900 */
[----:B--2--5:R-:W-:-:S13]  /*0110*/  ISETP.NE.AND P0, PT, R9, R0, PT ;  /* 0x000000000900720c */ /* 0x024fda0003f05270 */
[----:B------:R-:W-:Y:S05]  /*0120*/  @!P0 BREAK.RELIABLE B0 ;  /* 0x0000000000008942 */ /* 0x000fea0003800100 */
[----:B------:R-:W-:Y:S05]  /*0130*/  @!P0 BRA `(.L_x_54) ;  /* 0x0000000000108947 */ /* 0x000fea0003800000 */
.L_x_53:
[----:B------:R-:W-:Y:S05]  /*0140*/  BSYNC.RELIABLE B0 ;  /* 0x0000000000007941 */ /* 0x000fea0003800100 */
.L_x_52:
[----:B------:R-:W0:Y:S02]  /*0150*/  LDC.64 R4, c[0x0][0x380] ;  /* 0x0000e000ff047b82 */ /* 0x000e240000000a00 */
[----:B0----5:R-:W-:-:S05]  /*0160*/  IMAD.WIDE R4, R9, 0x4, R4 ;  /* 0x0000000409047825 */ /* 0x021fca00078e0204 */
[----:B------:R0:W-:Y:S02]  /*0170*/  STG.E desc[UR6][R4.64], R7 ;  /* 0x0000000704007986 */ /* 0x0001e4000c101906 */
.L_x_54:
[----:B------:R-:W-:Y:S05]  /*0180*/  BSYNC.RECONVERGENT B1 ;  /* 0x0000000000017941 */ /* 0x000fea0003800200 */
.L_x_51:
[----:B------:R-:W-:Y:S05]  /*0190*/  WARPSYNC.ALL ;  /* 0x0000000000007948 */ /* 0x000fea0003800000 */
[----:B------:R-:W-:Y:S01]  /*01a0*/  UIADD3 UR4, UPT, UPT, UR4, -0x1, URZ ;  /* 0xffffffff04047890 */ /* 0x000fe2000fffe0ff */
[----:B------:R-:W-:Y:S05]  /*01b0*/  BSSY.RECONVERGENT B1, `(.L_x_55) ;  /* 0x0000006000017945 */ /* 0x000fea0003800200 */
[----:B------:R-:W-:-:S13]  /*01c0*/  ISETP.NE.AND P0, PT, R7, UR4, PT ;  /* 0x0000000407007c0c */ /* 0x000fda000bf05270 */
[----:B------:R-:W-:Y:S05]  /*01d0*/  @!P0 BRA `(.L_x_56) ;  /* 0x00000000000c8947 */ /* 0x000fea0003800000 */
[----:B------:R-:W2:Y:S02]  /*01e0*/  LDG.E R2, desc[UR6][R2.64+0x4] ;  /* 0x0000040602027981 */ /* 0x000ea4000c1e1900 */
[----:B--2---:R-:W-:-:S13]  /*01f0*/  ISETP.NE.AND P0, PT, R9, R2, PT ;  /* 0x000000020900720c */ /* 0x004fda0003f05270 */
[----:B------:R-:W-:Y:S05]  /*0200*/  @!P0 EXIT ;  /* 0x000000000000894d */ /* 0x000fea0003800000 */
.L_x_56:
[----:B------:R-:W-:Y:S05]  /*0210*/  BSYNC.RECONVERGENT B1 ;  /* 0x0000000000017941 */ /* 0x000fea0003800200 */
.L_x_55:
[----:B------:R-:W1:Y:S01]  /*0220*/  LDC.64 R2, c[0x0][0x388] ;  /* 0x0000e200ff027b82 */ /* 0x000e620000000a00 */
[----:B0-----:R-:W-:Y:S01]  /*0230*/  IADD3 R7, PT, PT, R7, 0x1, RZ ;  /* 0x0000000107077810 */ /* 0x001fe20007ffe0ff */
[----:B-1----:R-:W-:-:S05]  /*0240*/  IMAD.WIDE R2, R9, 0x4, R2 ;  /* 0x0000000409027825 */ /* 0x002fca00078e0202 */
[----:B------:R-:W-:Y:S01]  /*0250*/  STG.E desc[UR6][R2.64], R7 ;  /* 0x0000000702007986 */ /* 0x000fe2000c101906 */
[----:B------:R-:W-:Y:S05]  /*0260*/  EXIT ;  /* 0x000000000000794d */ /* 0x000fea0003800000 */
.L_x_57:
        /* <DEDUP_REMOVED lines=9> */
.L_x_80:


//--------------------- .text._Z13computeHashesPfS_S_PiS0_ifi --------------------------
	.section	.text._Z13computeHashesPfS_S_PiS0_ifi,"ax",@progbits
	.align	128
        .global         _Z13computeHashesPfS_S_PiS0_ifi
        .type           _Z13computeHashesPfS_S_PiS0_ifi,@function
        .size           _Z13computeHashesPfS_S_PiS0_ifi,(.L_x_77 - _Z13computeHashesPfS_S_PiS0_ifi)
        .other          _Z13computeHashesPfS_S_PiS0_ifi,@"STO_CUDA_ENTRY STV_DEFAULT"
_Z13computeHashesPfS_S_PiS0_ifi:
.text._Z13computeHashesPfS_S_PiS0_ifi:
        /* <DEDUP_REMOVED lines=10> */
[----:B------:R-:W2:Y:S06]  /*00a0*/  LDCU UR4, c[0x0][0x3b0] ;  /* 0x00007600ff0477ac */ /* 0x000eac0008000800 */
[----:B------:R-:W3:Y:S08]  /*00b0*/  LDC.64 R10, c[0x0][0x388] ;  /* 0x0000e200ff0a7b82 */ /* 0x000ef00000000a00 */
[----:B------:R-:W4:Y:S01]  /*00c0*/  LDC R15, c[0x0][0x3ac] ;  /* 0x0000eb00ff0f7b82 */ /* 0x000f220000000800 */
[----:B0-----:R-:W-:-:S07]  /*00d0*/  IMAD.WIDE R8, R3, 0x4, R8 ;  /* 0x0000000403087825 */ /* 0x001fce00078e0208 */
[----:B------:R-:W0:Y:S01]  /*00e0*/  LDC.64 R4, c[0x0][0x390] ;  /* 0x0000e400ff047b82 */ /* 0x000e220000000a00 */
[----:B-1----:R-:W2:Y:S01]  /*00f0*/  LDG.E R9, desc[UR6][R8.64] ;  /* 0x0000000608097981 */ /* 0x002ea2000c1e1900 */
[----:B---3--:R-:W-:-:S05]  /*0100*/  IMAD.WIDE R10, R3, 0x4, R10 ;  /* 0x00000004030a7825 */ /* 0x008fca00078e020a */
[----:B------:R-:W5:Y:S01]  /*0110*/  LDG.E R7, desc[UR6][R10.64] ;  /* 0x000000060a077981 */ /* 0x000f62000c1e1900 */
[----:B----4-:R-:W1:Y:S01]  /*0120*/  MUFU.RCP R12, R15 ;  /* 0x0000000f000c7308 */ /* 0x010e620000001000 */
[----:B--2---:R-:W-:-:S05]  /*0130*/  I2FP.F32.S32 R6, UR4 ;  /* 0x0000000400067c45 */ /* 0x004fca0008201400 */
[----:B------:R-:W-:Y:S01]  /*0140*/  FMUL R6, R6, R15 ;  /* 0x0000000f06067220 */ /* 0x000fe20000400000 */
[----:B------:R-:W2:Y:S01]  /*0150*/  LDC R0, c[0x0][0x3ac] ;  /* 0x0000eb00ff007b82 */ /* 0x000ea20000000800 */
[----:B0-----:R-:W-:-:S06]  /*0160*/  IMAD.WIDE R4, R3, 0x4, R4 ;  /* 0x0000000403047825 */ /* 0x001fcc00078e0204 */
[----:B------:R0:W5:Y:S01]  /*0170*/  LDG.E R5, desc[UR6][R4.64] ;  /* 0x0000000604057981 */ /* 0x000162000c1e1900 */
[----:B-1----:R-:W-:-:S04]  /*0180*/  FFMA R13, R12, -R15, 1 ;  /* 0x3f8000000c0d7423 */ /* 0x002fc8000000080f */
[----:B------:R-:W-:Y:S01]  /*0190*/  FFMA R13, R12, R13, R12 ;  /* 0x0000000d0c0d7223 */ /* 0x000fe2000000000c */
[----:B------:R-:W-:Y:S01]  /*01a0*/  BSSY.RECONVERGENT B0, `(.L_x_58) ;  /* 0x000000a000007945 */ /* 0x000fe20003800200 */
[----:B------:R-:W-:-:S04]  /*01b0*/  FFMA R2, R6, 0.5, R9 ;  /* 0x3f00000006027823 */ /* 0x000fc80000000009 */
[----:B------:R-:W1:Y:S01]  /*01c0*/  FCHK P0, R2, R15 ;  /* 0x0000000f02007302 */ /* 0x000e620000000000 */
[----:B0-----:R-:W-:-:S04]  /*01d0*/  FFMA R4, R2, R13, RZ ;  /* 0x0000000d02047223 */ /* 0x001fc800000000ff */
[----:B------:R-:W-:-:S04]  /*01e0*/  FFMA R8, R4, -R15, R2 ;  /* 0x8000000f04087223 */ /* 0x000fc80000000002 */
[----:B------:R-:W-:Y:S01]  /*01f0*/  FFMA R4, R13, R8, R4 ;  /* 0x000000080d047223 */ /* 0x000fe20000000004 */
[----:B-12---:R-:W-:Y:S06]  /*0200*/  @!P0 BRA `(.L_x_59) ;  /* 0x00000000000c8947 */ /* 0x006fec0003800000 */
[----:B------:R-:W-:-:S07]  /*0210*/  MOV R8, 0x230 ;  /* 0x0000023000087802 */ /* 0x000fce0000000f00 */
[----:B-----5:R-:W-:Y:S05]  /*0220*/  CALL.REL.NOINC `($__internal_1_$__cuda_sm3x_div_rn_noftz_f32_slowpath) ;  /* 0x0000000000c87944 */ /* 0x020fea0003c00000 */
[----:B------:R-:W-:-:S07]  /*0230*/  IMAD.MOV.U32 R4, RZ, RZ, R2 ;  /* 0x000000ffff047224 */ /* 0x000fce00078e0002 */
.L_x_59:
[----:B------:R-:W-:Y:S05]  /*0240*/  BSYNC.RECONVERGENT B0 ;  /* 0x0000000000007941 */ /* 0x000fea0003800200 */
.L_x_58:
        /* <DEDUP_REMOVED lines=12> */
[----:B------:R-:W-:Y:S01]  /*0310*/  IMAD.MOV.U32 R2, RZ, RZ, R7 ;  /* 0x000000ffff027224 */ /* 0x000fe200078e0007 */
[----:B------:R-:W-:-:S07]  /*0320*/  MOV R8, 0x340 ;  /* 0x0000034000087802 */ /* 0x000fce0000000f00 */
[----:B------:R-:W-:Y:S05]  /*0330*/  CALL.REL.NOINC `($__internal_1_$__cuda_sm3x_div_rn_noftz_f32_slowpath) ;  /* 0x0000000000847944 */ /* 0x000fea0003c00000 */
[----:B------:R-:W-:-:S07]  /*0340*/  IMAD.MOV.U32 R8, RZ, RZ, R2 ;  /* 0x000000ffff087224 */ /* 0x000fce00078e0002 */
.L_x_61:
[----:B------:R-:W-:Y:S05]  /*0350*/  BSYNC.RECONVERGENT B0 ;  /* 0x0000000000007941 */ /* 0x000fea0003800200 */
.L_x_60:
        /* <DEDUP_REMOVED lines=15> */
.L_x_63:
[----:B------:R-:W-:Y:S05]  /*0450*/  BSYNC.RECONVERGENT B0 ;  /* 0x0000000000007941 */ /* 0x000fea0003800200 */
.L_x_62:
[----:B------:R-:W0:Y:S01]  /*0460*/  LDCU UR5, c[0x0][0x3b0] ;  /* 0x00007600ff0577ac */ /* 0x000e220008000800 */
[----:B------:R-:W1:Y:S01]  /*0470*/  LDC.64 R8, c[0x0][0x398] ;  /* 0x0000e600ff087b82 */ /* 0x000e620000000a00 */
[----:B------:R-:W2:Y:S07]  /*0480*/  F2I.FLOOR.NTZ R2, R2 ;  /* 0x0000000200027305 */ /* 0x000eae0000207100 */
[----:B------:R-:W3:Y:S01]  /*0490*/  LDC.64 R10, c[0x0][0x3a0] ;  /* 0x0000e800ff0a7b82 */ /* 0x000ee20000000a00 */
[----:B0-----:R-:W-:-:S06]  /*04a0*/  UIADD3 UR4, UPT, UPT, UR5, -0x1, URZ ;  /* 0xffffffff05047890 */ /* 0x001fcc000fffe0ff */
[----:B------:R-:W-:Y:S02]  /*04b0*/  VIMNMX.RELU R7, PT, PT, R7, UR4, PT ;  /* 0x0000000407077c48 */ /* 0x000fe4000bfe1100 */
[----:B--2---:R-:W-:Y:S02]  /*04c0*/  VIMNMX.RELU R6, PT, PT, R2, UR4, PT ;  /* 0x0000000402067c48 */ /* 0x004fe4000bfe1100 */
[----:B------:R-:W-:Y:S01]  /*04d0*/  VIMNMX.RELU R0, PT, PT, R4, UR4, PT ;  /* 0x0000000404007c48 */ /* 0x000fe2000bfe1100 */
[----:B-1----:R-:W-:-:S04]  /*04e0*/  IMAD.WIDE R4, R3, 0x4, R8 ;  /* 0x0000000403047825 */ /* 0x002fc800078e0208 */
[----:B------:R-:W-:-:S04]  /*04f0*/  IMAD R7, R6, UR5, R7 ;  /* 0x0000000506077c24 */ /* 0x000fc8000f8e0207 */
[----:B------:R-:W-:Y:S02]  /*0500*/  IMAD R9, R7, UR5, R0 ;  /* 0x0000000507097c24 */ /* 0x000fe4000f8e0200 */
[----:B---3--:R-:W-:-:S03]  /*0510*/  IMAD.WIDE R6, R3, 0x4, R10 ;  /* 0x0000000403067825 */ /* 0x008fc600078e020a */
[----:B------:R-:W-:Y:S04]  /*0520*/  STG.E desc[UR6][R4.64], R9 ;  /* 0x0000000904007986 */ /* 0x000fe8000c101906 */
[----:B------:R-:W-:Y:S01]  /*0530*/  STG.E desc[UR6][R6.64], R3 ;  /* 0x0000000306007986 */ /* 0x000fe2000c101906 */
[----:B------:R-:W-:Y:S05]  /*0540*/  EXIT ;  /* 0x000000000000794d */ /* 0x000fea0003800000 */
        .weak           $__internal_1_$__cuda_sm3x_div_rn_noftz_f32_slowpath
        .type           $__internal_1_$__cuda_sm3x_div_rn_noftz_f32_slowpath,@function
        .size           $__internal_1_$__cuda_sm3x_div_rn_noftz_f32_slowpath,(.L_x_77 - $__internal_1_$__cuda_sm3x_div_rn_noftz_f32_slowpath)
$__internal_1_$__cuda_sm3x_div_rn_noftz_f32_slowpath:
[----:B------:R-:W-:Y:S01]  /*0550*/  SHF.R.U32.HI R10, RZ, 0x17, R0 ;  /* 0x00000017ff0a7819 */ /* 0x000fe20000011600 */
[----:B------:R-:W-:Y:S01]  /*0560*/  BSSY.RECONVERGENT B1, `(.L_x_64) ;  /* 0x0000063000017945 */ /* 0x000fe20003800200 */
[----:B------:R-:W-:Y:S01]  /*0570*/  SHF.R.U32.HI R9, RZ, 0x17, R2 ;  /* 0x00000017ff097819 */ /* 0x000fe20000011602 */
[----:B------:R-:W-:Y:S01]  /*0580*/  IMAD.MOV.U32 R11, RZ, RZ, R0 ;  /* 0x000000ffff0b7224 */ /* 0x000fe200078e0000 */
[----:B------:R-:W-:Y:S02]  /*0590*/  LOP3.LUT R10, R10, 0xff, RZ, 0xc0, !PT ;  /* 0x000000ff0a0a7812 */ /* 0x000fe400078ec0ff */
[----:B------:R-:W-:Y:S02]  /*05a0*/  LOP3.LUT R14, R9, 0xff, RZ, 0xc0, !PT ;  /* 0x000000ff090e7812 */ /* 0x000fe400078ec0ff */
[----:B------:R-:W-:-:S03]  /*05b0*/  IADD3 R12, PT, PT, R10, -0x1, RZ ;  /* 0xffffffff0a0c7810 */ /* 0x000fc60007ffe0ff */
[----:B------:R-:W-:Y:S01]  /*05c0*/  VIADD R13, R14, 0xffffffff ;  /* 0xffffffff0e0d7836 */ /* 0x000fe20000000000 */
[----:B------:R-:W-:-:S04]  /*05d0*/  ISETP.GT.U32.AND P0, PT, R12, 0xfd, PT ;  /* 0x000000fd0c00780c */ /* 0x000fc80003f04070 */
[----:B------:R-:W-:-:S13]  /*05e0*/  ISETP.GT.U32.OR P0, PT, R13, 0xfd, P0 ;  /* 0x000000fd0d00780c */ /* 0x000fda0000704470 */
[----:B------:R-:W-:Y:S01]  /*05f0*/  @!P0 IMAD.MOV.U32 R9, RZ, RZ, RZ ;  /* 0x000000ffff098224 */ /* 0x000fe200078e00ff */
[----:B------:R-:W-:Y:S06]  /*0600*/  @!P0 BRA `(.L_x_65) ;  /* 0x00000000005c8947 */ /* 0x000fec0003800000 */
[----:B------:R-:W-:Y:S02]  /*0610*/  FSETP.GTU.FTZ.AND P0, PT, |R2|, +INF , PT ;  /* 0x7f8000000200780b */ /* 0x000fe40003f1c200 */
[----:B------:R-:W-:-:S04]  /*0620*/  FSETP.GTU.FTZ.AND P1, PT, |R0|, +INF , PT ;  /* 0x7f8000000000780b */ /* 0x000fc80003f3c200 */
[----:B------:R-:W-:-:S13]  /*0630*/  PLOP3.LUT P0, PT, P0, P1, PT, 0xf8, 0x8f ;  /* 0x00000000008f781c */ /* 0x000fda0000703f70 */
[----:B------:R-:W-:Y:S05]  /*0640*/  @P0 BRA `(.L_x_66) ;  /* 0x00000004004c0947 */ /* 0x000fea0003800000 */
[----:B------:R-:W-:-:S13]  /*0650*/  LOP3.LUT P0, RZ, R11, 0x7fffffff, R2, 0xc8, !PT ;  /* 0x7fffffff0bff7812 */ /* 0x000fda000780c802 */
[----:B------:R-:W-:Y:S05]  /*0660*/  @!P0 BRA `(.L_x_67) ;  /* 0x00000004003c8947 */ /* 0x000fea0003800000 */
[----:B------:R-:W-:Y:S02]  /*0670*/  FSETP.NEU.FTZ.AND P2, PT, |R2|, +INF , PT ;  /* 0x7f8000000200780b */ /* 0x000fe40003f5d200 */
        /* <DEDUP_REMOVED lines=12> */
[----:B------:R-:W-:Y:S02]  /*0740*/  @!P0 IMAD.MOV.U32 R9, RZ, RZ, -0x40 ;  /* 0xffffffc0ff098424 */ /* 0x000fe400078e00ff */
[----:B------:R-:W-:Y:S01]  /*0750*/  @!P0 FFMA R2, R2, 1.84467440737095516160e+19, RZ ;  /* 0x5f80000002028823 */ /* 0x000fe200000000ff */
[----:B------:R-:W-:Y:S01]  /*0760*/  @!P1 FFMA R11, R0, 1.84467440737095516160e+19, RZ ;  /* 0x5f800000000b9823 */ /* 0x000fe200000000ff */
[----:B------:R-:W-:-:S07]  /*0770*/  @!P1 VIADD R9, R9, 0x40 ;  /* 0x0000004009099836 */ /* 0x000fce0000000000 */
.L_x_65:
[----:B------:R-:W-:Y:S01]  /*0780*/  LEA R12, R10, 0xc0800000, 0x17 ;  /* 0xc08000000a0c7811 */ /* 0x000fe200078eb8ff */
[----:B------:R-:W-:Y:S04]  /*0790*/  BSSY.RECONVERGENT B2, `(.L_x_70) ;  /* 0x0000036000027945 */ /* 0x000fe80003800200 */
[----:B------:R-:W-:Y:S01]  /*07a0*/  IMAD.IADD R12, R11, 0x1, -R12 ;  /* 0x000000010b0c7824 */ /* 0x000fe200078e0a0c */
[----:B------:R-:W-:-:S03]  /*07b0*/  IADD3 R11, PT, PT, R14, -0x7f, RZ ;  /* 0xffffff810e0b7810 */ /* 0x000fc60007ffe0ff */
[----:B------:R0:W1:Y:S01]  /*07c0*/  MUFU.RCP R13, R12 ;  /* 0x0000000c000d7308 */ /* 0x0000620000001000 */
[----:B------:R-:W-:Y:S01]  /*07d0*/  FADD.FTZ R15, -R12, -RZ ;  /* 0x800000ff0c0f7221 */ /* 0x000fe20000010100 */
[C---:B------:R-:W-:Y:S01]  /*07e0*/  IMAD R2, R11.reuse, -0x800000, R2 ;  /* 0xff8000000b027824 */ /* 0x040fe200078e0202 */
[----:B0-----:R-:W-:-:S05]  /*07f0*/  IADD3 R12, PT, PT, R11, 0x7f, -R10 ;  /* 0x0000007f0b0c7810 */ /* 0x001fca0007ffe80a */
[----:B------:R-:W-:Y:S02]  /*0800*/  IMAD.IADD R9, R12, 0x1, R9 ;  /* 0x000000010c097824 */ /* 0x000fe400078e0209 */
        /* <DEDUP_REMOVED lines=8> */
[----:B------:R-:W-:-:S05]  /*0890*/  LOP3.LUT R10, R10, 0xff, RZ, 0xc0, !PT ;  /* 0x000000ff0a0a7812 */ /* 0x000fca00078ec0ff */
[----:B------:R-:W-:-:S04]  /*08a0*/  IMAD.IADD R15, R10, 0x1, R9 ;  /* 0x000000010a0f7824 */ /* 0x000fc800078e0209 */
[----:B------:R-:W-:-:S05]  /*08b0*/  VIADD R10, R15, 0xffffffff ;  /* 0xffffffff0f0a7836 */ /* 0x000fca0000000000 */
        /* <DEDUP_REMOVED lines=15> */
[----:B------:R-:W-:Y:S01]  /*09b0*/  IMAD.MOV R13, RZ, RZ, -R15 ;  /* 0x000000ffff0d7224 */ /* 0x000fe200078e0a0f */
[----:B------:R-:W-:Y:S02]  /*09c0*/  ISETP.NE.AND P1, PT, R15, RZ, PT ;  /* 0x000000ff0f00720c */ /* 0x000fe40003f25270 */
[----:B------:R-:W-:-:S02]  /*09d0*/  LOP3.LUT R11, R11, 0x800000, RZ, 0xfc, !PT ;  /* 0x008000000b0b7812 */ /* 0x000fc400078efcff */
[----:B------:R-:W-:Y:S02]  /*09e0*/  FSETP.NEU.FTZ.AND P0, PT, R9, R10, PT ;  /* 0x0000000a0900720b */ /* 0x000fe40003f1d000 */
[----:B------:R-:W-:Y:S02]  /*09f0*/  SHF.L.U32 R12, R11, R12, RZ ;  /* 0x0000000c0b0c7219 */ /* 0x000fe400000006ff */
[----:B------:R-:W-:Y:S02]  /*0a00*/  SEL R10, R13, RZ, P2 ;  /* 0x000000ff0d0a7207 */ /* 0x000fe40001000000 */
[----:B------:R-:W-:Y:S02]  /*0a10*/  ISETP.NE.AND P1, PT, R12, RZ, P1 ;  /* 0x000000ff0c00720c */ /* 0x000fe40000f25270 */
[----:B------:R-:W-:Y:S02]  /*0a20*/  SHF.R.U32.HI R10, RZ, R10, R11 ;  /* 0x0000000aff0a7219 */ /* 0x000fe4000001160b */
[----:B------:R-:W-:-:S02]  /*0a30*/  PLOP3.LUT P0, PT, P0, P1, PT, 0xf8, 0x8f ;  /* 0x00000000008f781c */ /* 0x000fc40000703f70 */
[----:B------:R-:W-:Y:S02]  /*0a40*/  SHF.R.U32.HI R12, RZ, 0x1, R10 ;  /* 0x00000001ff0c7819 */ /* 0x000fe4000001160a */
[----:B------:R-:W-:-:S04]  /*0a50*/  SEL R9, RZ, 0x1, !P0 ;  /* 0x00000001ff097807 */ /* 0x000fc80004000000 */
[----:B------:R-:W-:-:S04]  /*0a60*/  LOP3.LUT R9, R9, 0x1, R12, 0xf8, !PT ;  /* 0x0000000109097812 */ /* 0x000fc800078ef80c */
[----:B------:R-:W-:-:S05]  /*0a70*/  LOP3.LUT R9, R9, R10, RZ, 0xc0, !PT ;  /* 0x0000000a09097212 */ /* 0x000fca00078ec0ff */
[----:B------:R-:W-:-:S05]  /*0a80*/  IMAD.IADD R9, R12, 0x1, R9 ;  /* 0x000000010c097824 */ /* 0x000fca00078e0209 */
[----:B------:R-:W-:Y:S01]  /*0a90*/  LOP3.LUT R2, R9, R2, RZ, 0xfc, !PT ;  /* 0x0000000209027212 */ /* 0x000fe200078efcff */
[----:B------:R-:W-:Y:S06]  /*0aa0*/  BRA `(.L_x_73) ;  /* 0x0000000000107947 */ /* 0x000fec0003800000 */
.L_x_72:
[----:B------:R-:W-:-:S04]  /*0ab0*/  LOP3.LUT R2, R2, 0x80000000, RZ, 0xc0, !PT ;  /* 0x8000000002027812 */ /* 0x000fc800078ec0ff */
[----:B------:R-:W-:Y:S01]  /*0ac0*/  LOP3.LUT R2, R2, 0x7f800000, RZ, 0xfc, !PT ;  /* 0x7f80000002027812 */ /* 0x000fe200078efcff */
[----:B------:R-:W-:Y:S06]  /*0ad0*/  BRA `(.L_x_73) ;  /* 0x0000000000047947 */ /* 0x000fec0003800000 */
.L_x_71:
[----:B------:R-:W-:-:S07]  /*0ae0*/  LEA R2, R9, R2, 0x17 ;  /* 0x0000000209027211 */ /* 0x000fce00078eb8ff */
.L_x_73:
[----:B------:R-:W-:Y:S05]  /*0af0*/  BSYNC.RECONVERGENT B2 ;  /* 0x0000000000027941 */ /* 0x000fea0003800200 */
.L_x_70:
[----:B------:R-:W-:Y:S05]  /*0b00*/  BRA `(.L_x_74) ;  /* 0x0000000000207947 */ /* 0x000fea0003800000 */
.L_x_69:
[----:B------:R-:W-:-:S04]  /*0b10*/  LOP3.LUT R2, R11, 0x80000000, R2, 0x48, !PT ;  /* 0x800000000b027812 */ /* 0x000fc800078e4802 */
[----:B------:R-:W-:Y:S01]  /*0b20*/  LOP3.LUT R2, R2, 0x7f800000, RZ, 0xfc, !PT ;  /* 0x7f80000002027812 */ /* 0x000fe200078efcff */
[----:B------:R-:W-:Y:S06]  /*0b30*/  BRA `(.L_x_74) ;  /* 0x0000000000147947 */ /* 0x000fec0003800000 */
.L_x_68:
[----:B------:R-:W-:Y:S01]  /*0b40*/  LOP3.LUT R2, R11, 0x80000000, R2, 0x48, !PT ;  /* 0x800000000b027812 */ /* 0x000fe200078e4802 */
[----:B------:R-:W-:Y:S06]  /*0b50*/  BRA `(.L_x_74) ;  /* 0x00000000000c7947 */ /* 0x000fec0003800000 */
.L_x_67:
[----:B------:R-:W0:Y:S01]  /*0b60*/  MUFU.RSQ R2, -QNAN ;  /* 0xffc0000000027908 */ /* 0x000e220000001400 */
[----:B------:R-:W-:Y:S05]  /*0b70*/  BRA `(.L_x_74) ;  /* 0x0000000000047947 */ /* 0x000fea0003800000 */
.L_x_66:
[----:B------:R-:W-:-:S07]  /*0b80*/  FADD.FTZ R2, R2, R0 ;  /* 0x0000000002027221 */ /* 0x000fce0000010000 */
.L_x_74:
[----:B------:R-:W-:Y:S05]  /*0b90*/  BSYNC.RECONVERGENT B1 ;  /* 0x0000000000017941 */ /* 0x000fea0003800200 */
.L_x_64:
[----:B------:R-:W-:-:S04]  /*0ba0*/  IMAD.MOV.U32 R9, RZ, RZ, 0x0 ;  /* 0x00000000ff097424 */ /* 0x000fc800078e00ff */
[----:B0-----:R-:W-:Y:S05]  /*0bb0*/  RET.REL.NODEC R8 `(_Z13computeHashesPfS_S_PiS0_ifi) ;  /* 0xfffffff408107950 */ /* 0x001fea0003c3ffff */
.L_x_75:
        /* <DEDUP_REMOVED lines=12> */
.L_x_77:


//--------------------- .nv.shared.reserved.0     --------------------------
	.section	.nv.shared.reserved.0,"aw",@nobits
	.weak		__nv_reservedSMEM_offset_0_alias
	.size		__nv_reservedSMEM_offset_0_alias, 0, 64
	.other		__nv_reservedSMEM_offset_0_alias,@"STO_CUDA_RESERVED_SHARED STV_DEFAULT"
__nv_reservedSMEM_offset_0_alias:
	.zero		0
	.zero		64


//--------------------- .nv.constant0._Z25countNeighborsSpatialHashPfS_S_PiS0_S0_S0_iffi --------------------------
	.section	.nv.constant0._Z25countNeighborsSpatialHashPfS_S_PiS0_S0_S0_iffi,"a",@progbits
	.sectionflags	@""
	.align	4
.nv.constant0._Z25countNeighborsSpatialHashPfS_S_PiS0_S0_S0_iffi:
	.zero		968


//--------------------- .nv.constant0._Z19countNeighborsNaivePfS_S_Piif --------------------------
	.section	.nv.constant0._Z19countNeighborsNaivePfS_S_Piif,"a",@progbits
	.sectionflags	@""
	.align	4
.nv.constant0._Z19countNeighborsNaivePfS_S_Piif:
	.zero		936


//--------------------- .nv.constant0._Z14findCellBoundsPiS_S_ii --------------------------
	.section	.nv.constant0._Z14findCellBoundsPiS_S_ii,"a",@progbits
	.sectionflags	@""
	.align	4
.nv.constant0._Z14findCellBoundsPiS_S_ii:
	.zero		928


//--------------------- .nv.constant0._Z13computeHashesPfS_S_PiS0_ifi --------------------------
	.section	.nv.constant0._Z13computeHashesPfS_S_PiS0_ifi,"a",@progbits
	.sectionflags	@""
	.align	4
.nv.constant0._Z13computeHashesPfS_S_PiS0_ifi:
	.zero		948


//--------------------- SYMBOLS --------------------------

	.type		.nv.reservedSmem.offset0,@object
	.size		.nv.reservedSmem.offset0,0x4
